//
// Generated by NVIDIA NVVM Compiler
//
// Compiler Build ID: CL-36424714
// Cuda compilation tools, release 13.0, V13.0.88
// Based on NVVM 20.0.0
//

.version 9.0
.target sm_100
.address_size 64

	// .globl	_Z14ft_sgemm_smalliiiPfS_S_ff
// _ZZ14ft_sgemm_smalliiiPfS_S_ffE3sAB has been demoted

.visible .entry _Z14ft_sgemm_smalliiiPfS_S_ff(
	.param .u32 _Z14ft_sgemm_smalliiiPfS_S_ff_param_0,
	.param .u32 _Z14ft_sgemm_smalliiiPfS_S_ff_param_1,
	.param .u32 _Z14ft_sgemm_smalliiiPfS_S_ff_param_2,
	.param .u64 .ptr .align 1 _Z14ft_sgemm_smalliiiPfS_S_ff_param_3,
	.param .u64 .ptr .align 1 _Z14ft_sgemm_smalliiiPfS_S_ff_param_4,
	.param .u64 .ptr .align 1 _Z14ft_sgemm_smalliiiPfS_S_ff_param_5,
	.param .f32 _Z14ft_sgemm_smalliiiPfS_S_ff_param_6,
	.param .f32 _Z14ft_sgemm_smalliiiPfS_S_ff_param_7
)
.maxntid 64
{
	.reg .pred 	%p<21>;
	.reg .b16 	%rs<9>;
	.reg .b32 	%r<121>;
	.reg .b32 	%f<401>;
	.reg .b64 	%rd<33>;
	// demoted variable
	.shared .align 4 .b8 _ZZ14ft_sgemm_smalliiiPfS_S_ffE3sAB[4096];
	ld.param.u32 	%r29, [_Z14ft_sgemm_smalliiiPfS_S_ff_param_0];
	ld.param.u32 	%r30, [_Z14ft_sgemm_smalliiiPfS_S_ff_param_1];
	ld.param.u32 	%r31, [_Z14ft_sgemm_smalliiiPfS_S_ff_param_2];
	ld.param.u64 	%rd8, [_Z14ft_sgemm_smalliiiPfS_S_ff_param_3];
	ld.param.u64 	%rd9, [_Z14ft_sgemm_smalliiiPfS_S_ff_param_4];
	ld.param.f32 	%f72, [_Z14ft_sgemm_smalliiiPfS_S_ff_param_6];
	ld.param.f32 	%f73, [_Z14ft_sgemm_smalliiiPfS_S_ff_param_7];
	cvta.to.global.u64 	%rd10, %rd9;
	cvta.to.global.u64 	%rd11, %rd8;
	mov.u32 	%r32, %ctaid.x;
	mov.u32 	%r33, %ctaid.y;
	mov.u32 	%r1, %tid.x;
	shl.b32 	%r2, %r32, 4;
	cvt.u64.u32 	%rd12, %r2;
	shl.b32 	%r3, %r33, 4;
	cvt.u64.u32 	%rd13, %r3;
	mov.u32 	%r34, %ntid.x;
	cvt.u16.u32 	%rs1, %r34;
	div.u16 	%rs2, 256, %rs1;
	div.u16 	%rs3, 16, %rs2;
	cvt.u16.u32 	%rs4, %r1;
	div.u16 	%rs5, %rs4, %rs3;
	mul.lo.s16 	%rs6, %rs5, %rs3;
	sub.s16 	%rs7, %rs4, %rs6;
	and.b16  	%rs8, %rs7, 255;
	mul.wide.u16 	%r35, %rs8, %rs2;
	cvt.u32.u16 	%r36, %rs5;
	mad.lo.s32 	%r37, %r29, %r36, %r35;
	cvt.s64.s32 	%rd14, %r37;
	add.s64 	%rd15, %rd14, %rd12;
	shl.b64 	%rd16, %rd15, 2;
	add.s64 	%rd31, %rd11, %rd16;
	mad.lo.s32 	%r38, %r30, %r36, %r35;
	cvt.s64.s32 	%rd17, %r38;
	add.s64 	%rd18, %rd17, %rd13;
	shl.b64 	%rd19, %rd18, 2;
	add.s64 	%rd32, %rd10, %rd19;
	ld.global.v4.f32 	{%f388, %f389, %f390, %f391}, [%rd31];
	ld.global.v4.f32 	{%f384, %f385, %f386, %f387}, [%rd32];
	shl.b32 	%r39, %r1, 4;
	mov.u32 	%r120, _ZZ14ft_sgemm_smalliiiPfS_S_ffE3sAB;
	add.s32 	%r4, %r120, %r39;
	st.shared.v4.f32 	[%r4], {%f388, %f389, %f390, %f391};
	st.shared.v4.f32 	[%r4+2048], {%f384, %f385, %f386, %f387};
	bar.sync 	0;
	shr.u32 	%r5, %r1, 5;
	shl.b32 	%r41, %r5, 3;
	shr.u32 	%r42, %r1, 2;
	and.b32  	%r6, %r42, 7;
	and.b32  	%r7, %r1, 3;
	shl.b32 	%r43, %r1, 1;
	and.b32  	%r44, %r43, 6;
	shr.u32 	%r45, %r1, 1;
	and.b32  	%r8, %r45, 14;
	or.b32  	%r9, %r41, %r44;
	shl.b32 	%r46, %r9, 2;
	add.s32 	%r10, %r120, %r46;
	ld.shared.v2.f32 	{%f367, %f368}, [%r10];
	and.b32  	%r47, %r43, 56;
	add.s32 	%r48, %r120, %r47;
	add.s32 	%r11, %r48, 2048;
	ld.shared.v2.f32 	{%f370, %f369}, [%r48+2048];
	add.f32 	%f75, %f388, 0f00000000;
	add.f32 	%f76, %f75, %f389;
	add.f32 	%f77, %f76, %f390;
	add.f32 	%f78, %f77, %f391;
	add.f32 	%f79, %f384, 0f00000000;
	add.f32 	%f80, %f79, %f385;
	add.f32 	%f81, %f80, %f386;
	add.f32 	%f82, %f81, %f387;
	mov.b32 	%r49, %f78;
	shfl.sync.bfly.b32	%r50|%p1, %r49, 1, 31, -1;
	mov.b32 	%f83, %r50;
	add.f32 	%f84, %f78, %f83;
	mov.b32 	%r51, %f84;
	shfl.sync.bfly.b32	%r52|%p2, %r51, 2, 31, -1;
	mov.b32 	%f85, %r52;
	add.f32 	%f86, %f84, %f85;
	mov.b32 	%r53, %f82;
	shfl.sync.bfly.b32	%r54|%p3, %r53, 1, 31, -1;
	mov.b32 	%f87, %r54;
	add.f32 	%f88, %f82, %f87;
	mov.b32 	%r55, %f88;
	shfl.sync.bfly.b32	%r56|%p4, %r55, 2, 31, -1;
	mov.b32 	%f89, %r56;
	add.f32 	%f90, %f88, %f89;
	mul.f32 	%f91, %f388, %f90;
	mul.f32 	%f92, %f389, %f90;
	mul.f32 	%f93, %f390, %f90;
	mul.f32 	%f94, %f391, %f90;
	mul.f32 	%f95, %f384, %f86;
	mul.f32 	%f96, %f385, %f86;
	mul.f32 	%f97, %f386, %f86;
	mul.f32 	%f98, %f387, %f86;
	st.shared.v4.f32 	[%r4+1024], {%f91, %f92, %f93, %f94};
	st.shared.v4.f32 	[%r4+3072], {%f95, %f96, %f97, %f98};
	bar.sync 	0;
	shr.u32 	%r12, %r34, 1;
	setp.lt.u32 	%p5, %r1, %r12;
	selp.b32 	%r57, 256, 768, %p5;
	and.b32  	%r13, %r1, 15;
	or.b32  	%r58, %r57, %r13;
	shl.b32 	%r59, %r58, 2;
	add.s32 	%r60, %r120, %r59;
	ld.shared.f32 	%f99, [%r60];
	add.f32 	%f100, %f99, 0f00000000;
	ld.shared.f32 	%f101, [%r60+64];
	add.f32 	%f102, %f100, %f101;
	ld.shared.f32 	%f103, [%r60+128];
	add.f32 	%f104, %f102, %f103;
	ld.shared.f32 	%f105, [%r60+192];
	add.f32 	%f106, %f104, %f105;
	ld.shared.f32 	%f107, [%r60+256];
	add.f32 	%f108, %f106, %f107;
	ld.shared.f32 	%f109, [%r60+320];
	add.f32 	%f110, %f108, %f109;
	ld.shared.f32 	%f111, [%r60+384];
	add.f32 	%f112, %f110, %f111;
	ld.shared.f32 	%f113, [%r60+448];
	add.f32 	%f114, %f112, %f113;
	ld.shared.f32 	%f115, [%r60+512];
	add.f32 	%f116, %f114, %f115;
	ld.shared.f32 	%f117, [%r60+576];
	add.f32 	%f118, %f116, %f117;
	ld.shared.f32 	%f119, [%r60+640];
	add.f32 	%f120, %f118, %f119;
	ld.shared.f32 	%f121, [%r60+704];
	add.f32 	%f122, %f120, %f121;
	ld.shared.f32 	%f123, [%r60+768];
	add.f32 	%f124, %f122, %f123;
	ld.shared.f32 	%f125, [%r60+832];
	add.f32 	%f126, %f124, %f125;
	ld.shared.f32 	%f127, [%r60+896];
	add.f32 	%f128, %f126, %f127;
	ld.shared.f32 	%f129, [%r60+960];
	add.f32 	%f375, %f128, %f129;
	bar.sync 	0;
	setp.lt.s32 	%p6, %r31, 1;
	mov.f32 	%f383, 0f00000000;
	mov.f32 	%f382, %f383;
	mov.f32 	%f381, %f383;
	mov.f32 	%f380, %f383;
	@%p6 bra 	$L__BB0_10;
	shl.b32 	%r14, %r29, 4;
	shl.b32 	%r15, %r30, 4;
	mul.hi.u32 	%r65, %r31, -858993459;
	shr.u32 	%r16, %r65, 4;
	shl.b32 	%r66, %r6, 2;
	shl.b32 	%r67, %r5, 8;
	or.b32  	%r68, %r67, %r66;
	shl.b32 	%r69, %r7, 6;
	or.b32  	%r70, %r69, %r68;
	add.s32 	%r17, %r120, %r70;
	shl.b32 	%r71, %r7, 2;
	shl.b32 	%r72, %r5, 4;
	or.b32  	%r73, %r72, %r71;
	shl.b32 	%r74, %r6, 6;
	or.b32  	%r75, %r74, %r73;
	add.s32 	%r76, %r120, 512;
	add.s32 	%r18, %r76, %r75;
	shl.b32 	%r77, %r1, 5;
	and.b32  	%r78, %r77, 480;
	add.s32 	%r19, %r76, %r78;
	add.s32 	%r119, %r120, 2048;
	mov.f32 	%f380, 0f00000000;
	mov.b32 	%r118, 16;
	mov.b32 	%r117, 0;
	mul.wide.s32 	%rd20, %r14, 4;
	mul.wide.s32 	%rd21, %r15, 4;
	mov.f32 	%f381, %f380;
	mov.f32 	%f382, %f380;
	mov.f32 	%f383, %f380;
$L__BB0_2:
	add.s64 	%rd31, %rd31, %rd20;
	add.s64 	%rd32, %rd32, %rd21;
	add.s32 	%r24, %r118, -8;
	setp.ge.s32 	%p7, %r118, %r31;
	@%p7 bra 	$L__BB0_4;
	ld.global.v4.f32 	{%f388, %f389, %f390, %f391}, [%rd31];
	ld.global.v4.f32 	{%f384, %f385, %f386, %f387}, [%rd32];
$L__BB0_4:
	shl.b32 	%r79, %r9, 2;
	add.s32 	%r80, %r120, %r79;
	ld.shared.v2.f32 	{%f131, %f132}, [%r80+64];
	shl.b32 	%r81, %r8, 2;
	add.s32 	%r82, %r119, %r81;
	ld.shared.v2.f32 	{%f133, %f134}, [%r82+64];
	fma.rn.f32 	%f135, %f367, %f370, %f380;
	fma.rn.f32 	%f136, %f367, %f369, %f383;
	fma.rn.f32 	%f137, %f368, %f370, %f382;
	fma.rn.f32 	%f138, %f368, %f369, %f381;
	ld.shared.v2.f32 	{%f139, %f140}, [%r80+128];
	ld.shared.v2.f32 	{%f141, %f142}, [%r82+128];
	fma.rn.f32 	%f143, %f131, %f133, %f135;
	fma.rn.f32 	%f144, %f131, %f134, %f136;
	fma.rn.f32 	%f145, %f132, %f133, %f137;
	fma.rn.f32 	%f146, %f132, %f134, %f138;
	ld.shared.v2.f32 	{%f147, %f148}, [%r80+192];
	ld.shared.v2.f32 	{%f149, %f150}, [%r82+192];
	fma.rn.f32 	%f151, %f139, %f141, %f143;
	fma.rn.f32 	%f152, %f139, %f142, %f144;
	fma.rn.f32 	%f153, %f140, %f141, %f145;
	fma.rn.f32 	%f154, %f140, %f142, %f146;
	ld.shared.v2.f32 	{%f155, %f156}, [%r80+256];
	ld.shared.v2.f32 	{%f157, %f158}, [%r82+256];
	fma.rn.f32 	%f159, %f147, %f149, %f151;
	fma.rn.f32 	%f160, %f147, %f150, %f152;
	fma.rn.f32 	%f161, %f148, %f149, %f153;
	fma.rn.f32 	%f162, %f148, %f150, %f154;
	ld.shared.v2.f32 	{%f163, %f164}, [%r80+320];
	ld.shared.v2.f32 	{%f165, %f166}, [%r82+320];
	fma.rn.f32 	%f167, %f155, %f157, %f159;
	fma.rn.f32 	%f168, %f155, %f158, %f160;
	fma.rn.f32 	%f169, %f156, %f157, %f161;
	fma.rn.f32 	%f170, %f156, %f158, %f162;
	ld.shared.v2.f32 	{%f171, %f172}, [%r80+384];
	ld.shared.v2.f32 	{%f173, %f174}, [%r82+384];
	fma.rn.f32 	%f175, %f163, %f165, %f167;
	fma.rn.f32 	%f176, %f163, %f166, %f168;
	fma.rn.f32 	%f177, %f164, %f165, %f169;
	fma.rn.f32 	%f178, %f164, %f166, %f170;
	ld.shared.v2.f32 	{%f179, %f180}, [%r80+448];
	ld.shared.v2.f32 	{%f181, %f182}, [%r82+448];
	fma.rn.f32 	%f183, %f171, %f173, %f175;
	fma.rn.f32 	%f184, %f171, %f174, %f176;
	fma.rn.f32 	%f185, %f172, %f173, %f177;
	fma.rn.f32 	%f186, %f172, %f174, %f178;
	ld.shared.v2.f32 	{%f187, %f188}, [%r80+512];
	ld.shared.v2.f32 	{%f189, %f190}, [%r82+512];
	fma.rn.f32 	%f191, %f179, %f181, %f183;
	fma.rn.f32 	%f192, %f179, %f182, %f184;
	fma.rn.f32 	%f193, %f180, %f181, %f185;
	fma.rn.f32 	%f194, %f180, %f182, %f186;
	ld.shared.v2.f32 	{%f195, %f196}, [%r80+576];
	ld.shared.v2.f32 	{%f197, %f198}, [%r82+576];
	fma.rn.f32 	%f199, %f187, %f189, %f191;
	fma.rn.f32 	%f200, %f187, %f190, %f192;
	fma.rn.f32 	%f201, %f188, %f189, %f193;
	fma.rn.f32 	%f202, %f188, %f190, %f194;
	ld.shared.v2.f32 	{%f203, %f204}, [%r80+640];
	ld.shared.v2.f32 	{%f205, %f206}, [%r82+640];
	fma.rn.f32 	%f207, %f195, %f197, %f199;
	fma.rn.f32 	%f208, %f195, %f198, %f200;
	fma.rn.f32 	%f209, %f196, %f197, %f201;
	fma.rn.f32 	%f210, %f196, %f198, %f202;
	ld.shared.v2.f32 	{%f211, %f212}, [%r80+704];
	ld.shared.v2.f32 	{%f213, %f214}, [%r82+704];
	fma.rn.f32 	%f215, %f203, %f205, %f207;
	fma.rn.f32 	%f216, %f203, %f206, %f208;
	fma.rn.f32 	%f217, %f204, %f205, %f209;
	fma.rn.f32 	%f218, %f204, %f206, %f210;
	ld.shared.v2.f32 	{%f219, %f220}, [%r80+768];
	ld.shared.v2.f32 	{%f221, %f222}, [%r82+768];
	fma.rn.f32 	%f223, %f211, %f213, %f215;
	fma.rn.f32 	%f224, %f211, %f214, %f216;
	fma.rn.f32 	%f225, %f212, %f213, %f217;
	fma.rn.f32 	%f226, %f212, %f214, %f218;
	ld.shared.v2.f32 	{%f227, %f228}, [%r80+832];
	ld.shared.v2.f32 	{%f229, %f230}, [%r82+832];
	fma.rn.f32 	%f231, %f219, %f221, %f223;
	fma.rn.f32 	%f232, %f219, %f222, %f224;
	fma.rn.f32 	%f233, %f220, %f221, %f225;
	fma.rn.f32 	%f234, %f220, %f222, %f226;
	ld.shared.v2.f32 	{%f235, %f236}, [%r80+896];
	ld.shared.v2.f32 	{%f237, %f238}, [%r82+896];
	fma.rn.f32 	%f239, %f227, %f229, %f231;
	fma.rn.f32 	%f240, %f227, %f230, %f232;
	fma.rn.f32 	%f241, %f228, %f229, %f233;
	fma.rn.f32 	%f242, %f228, %f230, %f234;
	ld.shared.v2.f32 	{%f243, %f244}, [%r80+960];
	ld.shared.v2.f32 	{%f245, %f246}, [%r82+960];
	fma.rn.f32 	%f247, %f235, %f237, %f239;
	fma.rn.f32 	%f248, %f235, %f238, %f240;
	fma.rn.f32 	%f249, %f236, %f237, %f241;
	fma.rn.f32 	%f250, %f236, %f238, %f242;
	fma.rn.f32 	%f380, %f243, %f245, %f247;
	fma.rn.f32 	%f383, %f243, %f246, %f248;
	fma.rn.f32 	%f382, %f244, %f245, %f249;
	fma.rn.f32 	%f381, %f244, %f246, %f250;
	rem.u32 	%r83, %r24, %r16;
	setp.ne.s32 	%p8, %r83, 0;
	@%p8 bra 	$L__BB0_9;
	setp.ge.u32 	%p9, %r1, %r12;
	div.u32 	%r84, %r24, %r16;
	setp.eq.s32 	%p10, %r1, %r84;
	add.f32 	%f251, %f380, 0f461C4000;
	selp.f32 	%f51, %f251, %f380, %p10;
	add.f32 	%f252, %f383, %f51;
	add.f32 	%f253, %f382, %f381;
	add.f32 	%f254, %f382, %f51;
	add.f32 	%f255, %f383, %f381;
	bar.sync 	0;
	st.shared.f32 	[%r18], %f254;
	st.shared.f32 	[%r18+32], %f255;
	st.shared.f32 	[%r17], %f252;
	st.shared.f32 	[%r17+32], %f253;
	bar.sync 	0;
	@%p9 bra 	$L__BB0_7;
	ld.shared.v4.f32 	{%f271, %f272, %f273, %f274}, [%r19+-512];
	sub.f32 	%f275, %f375, %f271;
	sub.f32 	%f276, %f275, %f272;
	sub.f32 	%f277, %f276, %f273;
	ld.shared.v4.f32 	{%f278, %f279, %f280, %f281}, [%r19+-496];
	sub.f32 	%f282, %f277, %f274;
	sub.f32 	%f283, %f282, %f278;
	sub.f32 	%f284, %f283, %f279;
	sub.f32 	%f285, %f284, %f280;
	sub.f32 	%f392, %f285, %f281;
	bra.uni 	$L__BB0_8;
$L__BB0_7:
	ld.shared.v4.f32 	{%f256, %f257, %f258, %f259}, [%r19];
	sub.f32 	%f260, %f375, %f256;
	sub.f32 	%f261, %f260, %f257;
	sub.f32 	%f262, %f261, %f258;
	ld.shared.v4.f32 	{%f263, %f264, %f265, %f266}, [%r19+16];
	sub.f32 	%f267, %f262, %f259;
	sub.f32 	%f268, %f267, %f263;
	sub.f32 	%f269, %f268, %f264;
	sub.f32 	%f270, %f269, %f265;
	sub.f32 	%f392, %f270, %f266;
$L__BB0_8:
	bar.sync 	0;
	div.u32 	%r85, %r1, %r12;
	shl.b32 	%r86, %r85, 4;
	sub.s32 	%r87, %r13, %r86;
	shl.b32 	%r88, %r87, 2;
	mov.u32 	%r89, _ZZ14ft_sgemm_smalliiiPfS_S_ffE3sAB;
	add.s32 	%r90, %r89, %r88;
	st.shared.f32 	[%r90+64], %f392;
	bar.sync 	0;
	ld.shared.v2.f32 	{%f286, %f287}, [%r11+-2048];
	ld.shared.v2.f32 	{%f288, %f289}, [%r10+64];
	abs.f32 	%f290, %f288;
	setp.gt.f32 	%p11, %f290, 0f46147000;
	abs.f32 	%f291, %f286;
	setp.gt.f32 	%p12, %f291, 0f46147000;
	selp.f32 	%f292, 0f3F800000, 0f00000000, %p12;
	selp.f32 	%f293, %f292, 0f00000000, %p11;
	fma.rn.f32 	%f380, %f288, %f293, %f51;
	abs.f32 	%f294, %f287;
	setp.gt.f32 	%p13, %f294, 0f46147000;
	selp.f32 	%f295, 0f3F800000, 0f00000000, %p13;
	selp.f32 	%f296, %f295, 0f00000000, %p11;
	fma.rn.f32 	%f383, %f288, %f296, %f383;
	abs.f32 	%f297, %f289;
	setp.gt.f32 	%p14, %f297, 0f46147000;
	selp.f32 	%f298, %f292, 0f00000000, %p14;
	fma.rn.f32 	%f382, %f289, %f298, %f382;
	selp.f32 	%f299, %f295, 0f00000000, %p14;
	fma.rn.f32 	%f381, %f289, %f299, %f381;
	bar.sync 	0;
$L__BB0_9:
	setp.lt.s32 	%p15, %r118, %r31;
	shl.b32 	%r91, %r117, 10;
	and.b32  	%r92, %r91, 1024;
	xor.b32  	%r93, %r92, 1024;
	mov.u32 	%r94, _ZZ14ft_sgemm_smalliiiPfS_S_ffE3sAB;
	add.s32 	%r120, %r94, %r93;
	add.s32 	%r119, %r120, 2048;
	add.s32 	%r95, %r4, %r93;
	st.shared.v4.f32 	[%r95], {%f388, %f389, %f390, %f391};
	st.shared.v4.f32 	[%r95+2048], {%f384, %f385, %f386, %f387};
	bar.sync 	0;
	add.s32 	%r96, %r10, %r93;
	ld.shared.v2.f32 	{%f367, %f368}, [%r96];
	add.s32 	%r97, %r11, %r93;
	ld.shared.v2.f32 	{%f370, %f369}, [%r97];
	add.f32 	%f300, %f388, 0f00000000;
	add.f32 	%f301, %f300, %f389;
	add.f32 	%f302, %f301, %f390;
	add.f32 	%f303, %f302, %f391;
	add.f32 	%f304, %f384, 0f00000000;
	add.f32 	%f305, %f304, %f385;
	add.f32 	%f306, %f305, %f386;
	add.f32 	%f307, %f306, %f387;
	mov.b32 	%r98, %f303;
	shfl.sync.bfly.b32	%r99|%p17, %r98, 1, 31, -1;
	mov.b32 	%f308, %r99;
	add.f32 	%f309, %f303, %f308;
	mov.b32 	%r100, %f309;
	shfl.sync.bfly.b32	%r101|%p18, %r100, 2, 31, -1;
	mov.b32 	%f310, %r101;
	add.f32 	%f311, %f309, %f310;
	mov.b32 	%r102, %f307;
	shfl.sync.bfly.b32	%r103|%p19, %r102, 1, 31, -1;
	mov.b32 	%f312, %r103;
	add.f32 	%f313, %f307, %f312;
	mov.b32 	%r104, %f313;
	shfl.sync.bfly.b32	%r105|%p20, %r104, 2, 31, -1;
	mov.b32 	%f314, %r105;
	add.f32 	%f315, %f313, %f314;
	mul.f32 	%f316, %f388, %f315;
	mul.f32 	%f317, %f389, %f315;
	mul.f32 	%f318, %f390, %f315;
	mul.f32 	%f319, %f391, %f315;
	mul.f32 	%f320, %f384, %f311;
	mul.f32 	%f321, %f385, %f311;
	mul.f32 	%f322, %f386, %f311;
	mul.f32 	%f323, %f387, %f311;
	add.s32 	%r106, %r4, %r92;
	st.shared.v4.f32 	[%r106], {%f316, %f317, %f318, %f319};
	st.shared.v4.f32 	[%r106+2048], {%f320, %f321, %f322, %f323};
	bar.sync 	0;
	shl.b32 	%r107, %r117, 8;
	and.b32  	%r108, %r107, 256;
	or.b32  	%r109, %r108, 512;
	selp.b32 	%r110, %r108, %r109, %p5;
	or.b32  	%r111, %r110, %r13;
	shl.b32 	%r112, %r111, 2;
	add.s32 	%r113, %r94, %r112;
	ld.shared.f32 	%f324, [%r113];
	add.f32 	%f325, %f375, %f324;
	ld.shared.f32 	%f326, [%r113+64];
	add.f32 	%f327, %f325, %f326;
	ld.shared.f32 	%f328, [%r113+128];
	add.f32 	%f329, %f327, %f328;
	ld.shared.f32 	%f330, [%r113+192];
	add.f32 	%f331, %f329, %f330;
	ld.shared.f32 	%f332, [%r113+256];
	add.f32 	%f333, %f331, %f332;
	ld.shared.f32 	%f334, [%r113+320];
	add.f32 	%f335, %f333, %f334;
	ld.shared.f32 	%f336, [%r113+384];
	add.f32 	%f337, %f335, %f336;
	ld.shared.f32 	%f338, [%r113+448];
	add.f32 	%f339, %f337, %f338;
	ld.shared.f32 	%f340, [%r113+512];
	add.f32 	%f341, %f339, %f340;
	ld.shared.f32 	%f342, [%r113+576];
	add.f32 	%f343, %f341, %f342;
	ld.shared.f32 	%f344, [%r113+640];
	add.f32 	%f345, %f343, %f344;
	ld.shared.f32 	%f346, [%r113+704];
	add.f32 	%f347, %f345, %f346;
	ld.shared.f32 	%f348, [%r113+768];
	add.f32 	%f349, %f347, %f348;
	ld.shared.f32 	%f350, [%r113+832];
	add.f32 	%f351, %f349, %f350;
	ld.shared.f32 	%f352, [%r113+896];
	add.f32 	%f353, %f351, %f352;
	ld.shared.f32 	%f354, [%r113+960];
	add.f32 	%f375, %f353, %f354;
	bar.sync 	0;
	add.s32 	%r118, %r118, 16;
	add.s32 	%r117, %r117, 1;
	@%p15 bra 	$L__BB0_2;
$L__BB0_10:
	ld.param.u64 	%rd30, [_Z14ft_sgemm_smalliiiPfS_S_ff_param_5];
	cvta.to.global.u64 	%rd22, %rd30;
	add.s32 	%r114, %r9, %r2;
	cvt.u64.u32 	%rd23, %r114;
	add.s32 	%r115, %r3, %r8;
	mul.lo.s32 	%r116, %r115, %r29;
	cvt.s64.s32 	%rd24, %r116;
	add.s64 	%rd25, %rd24, %rd23;
	shl.b64 	%rd26, %rd25, 2;
	add.s64 	%rd27, %rd22, %rd26;
	ld.global.v2.f32 	{%f355, %f356}, [%rd27];
	mul.wide.s32 	%rd28, %r29, 4;
	add.s64 	%rd29, %rd27, %rd28;
	ld.global.v2.f32 	{%f357, %f358}, [%rd29];
	mul.f32 	%f359, %f73, %f355;
	fma.rn.f32 	%f360, %f72, %f380, %f359;
	mul.f32 	%f361, %f73, %f356;
	fma.rn.f32 	%f362, %f72, %f382, %f361;
	mul.f32 	%f363, %f73, %f357;
	fma.rn.f32 	%f364, %f72, %f383, %f363;
	mul.f32 	%f365, %f73, %f358;
	fma.rn.f32 	%f366, %f72, %f381, %f365;
	st.global.v2.f32 	[%rd27], {%f360, %f362};
	st.global.v2.f32 	[%rd29], {%f364, %f366};
	ret;

}


// ===== COMPILED SASS (sm_100) =====

	.target	sm_100

	.elftype	@"ET_EXEC"


//--------------------- .note.nv.tkinfo           --------------------------
	.section	.note.nv.tkinfo,"",@"SHT_NOTE"
	.sectionflags	@"SHF_NOTE_NV_TKINFO"
	.tkinfo
        /*0018*/ 	.word	0x00000002
        /*0030*/ 	.string	""
        /*0030*/ 	.string	"ptxas"
        /*0030*/ 	.string	"Cuda compilation tools, release 13.0, V13.0.88"
        /*0030*/ 	.string	"Build cuda_13.0.r13.0/compiler.36424714_0"
        /*0030*/ 	.string	"-arch sm_100 -m 64 "



//--------------------- .note.nv.cuinfo           --------------------------
	.section	.note.nv.cuinfo,"",@"SHT_NOTE"
	.sectionflags	@"SHF_NOTE_NV_CUINFO"
        /*0018*/ 	.short	0x0002
        /*001a*/ 	.short	0x0064
        /*001c*/ 	.short	0x0082
	.zero		2


//--------------------- .nv.info                  --------------------------
	.section	.nv.info,"",@"SHT_CUDA_INFO"
	.align	4


	//----- nvinfo : EIATTR_REGCOUNT
	.align		4
        /*0000*/ 	.byte	0x04, 0x2f
        /*0002*/ 	.short	(.L_1 - .L_0)
	.align		4
.L_0:
        /*0004*/ 	.word	index@(_Z14ft_sgemm_smalliiiPfS_S_ff)
        /*0008*/ 	.word	0x00000030


	//----- nvinfo : EIATTR_FRAME_SIZE
	.align		4
.L_1:
        /*000c*/ 	.byte	0x04, 0x11
        /*000e*/ 	.short	(.L_3 - .L_2)
	.align		4
.L_2:
        /*0010*/ 	.word	index@($__internal_0_$__cuda_sm20_div_u16)
        /*0014*/ 	.word	0x00000000


	//----- nvinfo : EIATTR_FRAME_SIZE
	.align		4
.L_3:
        /*0018*/ 	.byte	0x04, 0x11
        /*001a*/ 	.short	(.L_5 - .L_4)
	.align		4
.L_4:
        /*001c*/ 	.word	index@(_Z14ft_sgemm_smalliiiPfS_S_ff)
        /*0020*/ 	.word	0x00000000


	//----- nvinfo : EIATTR_MIN_STACK_SIZE
	.align		4
.L_5:
        /*0024*/ 	.byte	0x04, 0x12
        /*0026*/ 	.short	(.L_7 - .L_6)
	.align		4
.L_6:
        /*0028*/ 	.word	index@(_Z14ft_sgemm_smalliiiPfS_S_ff)
        /*002c*/ 	.word	0x00000000
.L_7:


//--------------------- .nv.compat                --------------------------
	.section	.nv.compat,"",@"SHT_CUDA_COMPAT_INFO"
	.align	4
        /*0000*/ 	.byte	0x02, 0x09, 0x00, 0x00, 0x02, 0x02, 0x01, 0x00, 0x02, 0x05, 0x05, 0x00, 0x03, 0x07, 0x01, 0x01
        /*0010*/ 	.byte	0x02, 0x03, 0x00, 0x00, 0x02, 0x06, 0x01, 0x00, 0x04, 0x0b, 0x08, 0x00, 0x01, 0x00, 0x00, 0x00
        /*0020*/ 	.byte	0x00, 0x00, 0x00, 0x00


//--------------------- .nv.info._Z14ft_sgemm_smalliiiPfS_S_ff --------------------------
	.section	.nv.info._Z14ft_sgemm_smalliiiPfS_S_ff,"",@"SHT_CUDA_INFO"
	.sectionflags	@""
	.align	4


	//----- nvinfo : EIATTR_CUDA_API_VERSION
	.align		4
        /*0000*/ 	.byte	0x04, 0x37
        /*0002*/ 	.short	(.L_9 - .L_8)
.L_8:
        /*0004*/ 	.word	0x00000082


	//----- nvinfo : EIATTR_KPARAM_INFO
	.align		4
.L_9:
        /*0008*/ 	.byte	0x04, 0x17
        /*000a*/ 	.short	(.L_11 - .L_10)
.L_10:
        /*000c*/ 	.word	0x00000000
        /*0010*/ 	.short	0x0007
        /*0012*/ 	.short	0x002c
        /*0014*/ 	.byte	0x00, 0xf0, 0x11, 0x00


	//----- nvinfo : EIATTR_KPARAM_INFO
	.align		4
.L_11:
        /*0018*/ 	.byte	0x04, 0x17
        /*001a*/ 	.short	(.L_13 - .L_12)
.L_12:
        /*001c*/ 	.word	0x00000000
        /*0020*/ 	.short	0x0006
        /*0022*/ 	.short	0x0028
        /*0024*/ 	.byte	0x00, 0xf0, 0x11, 0x00


	//----- nvinfo : EIATTR_KPARAM_INFO
	.align		4
.L_13:
        /*0028*/ 	.byte	0x04, 0x17
        /*002a*/ 	.short	(.L_15 - .L_14)
.L_14:
        /*002c*/ 	.word	0x00000000
        /*0030*/ 	.short	0x0005
        /*0032*/ 	.short	0x0020
        /*0034*/ 	.byte	0x00, 0xf5, 0x21, 0x00


	//----- nvinfo : EIATTR_KPARAM_INFO
	.align		4
.L_15:
        /*0038*/ 	.byte	0x04, 0x17
        /*003a*/ 	.short	(.L_17 - .L_16)
.L_16:
        /*003c*/ 	.word	0x00000000
        /*0040*/ 	.short	0x0004
        /*0042*/ 	.short	0x0018
        /*0044*/ 	.byte	0x00, 0xf5, 0x21, 0x00


	//----- nvinfo : EIATTR_KPARAM_INFO
	.align		4
.L_17:
        /*0048*/ 	.byte	0x04, 0x17
        /*004a*/ 	.short	(.L_19 - .L_18)
.L_18:
        /*004c*/ 	.word	0x00000000
        /*0050*/ 	.short	0x0003
        /*0052*/ 	.short	0x0010
        /*0054*/ 	.byte	0x00, 0xf5, 0x21, 0x00


	//----- nvinfo : EIATTR_KPARAM_INFO
	.align		4
.L_19:
        /*0058*/ 	.byte	0x04, 0x17
        /*005a*/ 	.short	(.L_21 - .L_20)
.L_20:
        /*005c*/ 	.word	0x00000000
        /*0060*/ 	.short	0x0002
        /*0062*/ 	.short	0x0008
        /*0064*/ 	.byte	0x00, 0xf0, 0x11, 0x00


	//----- nvinfo : EIATTR_KPARAM_INFO
	.align		4
.L_21:
        /*0068*/ 	.byte	0x04, 0x17
        /*006a*/ 	.short	(.L_23 - .L_22)
.L_22:
        /*006c*/ 	.word	0x00000000
        /*0070*/ 	.short	0x0001
        /*0072*/ 	.short	0x0004
        /*0074*/ 	.byte	0x00, 0xf0, 0x11, 0x00


	//----- nvinfo : EIATTR_KPARAM_INFO
	.align		4
.L_23:
        /*0078*/ 	.byte	0x04, 0x17
        /*007a*/ 	.short	(.L_25 - .L_24)
.L_24:
        /*007c*/ 	.word	0x00000000
        /*0080*/ 	.short	0x0000
        /*0082*/ 	.short	0x0000
        /*0084*/ 	.byte	0x00, 0xf0, 0x11, 0x00


	//----- nvinfo : EIATTR_SPARSE_MMA_MASK
	.align		4
.L_25:
        /*0088*/ 	.byte	0x03, 0x50
        /*008a*/ 	.short	0x0000


	//----- nvinfo : EIATTR_MAXREG_COUNT
	.align		4
        /*008c*/ 	.byte	0x03, 0x1b
        /*008e*/ 	.short	0x00ff


	//----- nvinfo : EIATTR_NUM_BARRIERS
	.align		4
        /*0090*/ 	.byte	0x02, 0x4c
        /*0092*/ 	.byte	0x01
	.zero		1


	//----- nvinfo : EIATTR_MERCURY_ISA_VERSION
	.align		4
        /*0094*/ 	.byte	0x03, 0x5f
        /*0096*/ 	.short	0x0101


	//----- nvinfo : EIATTR_COOP_GROUP_MASK_REGIDS
	.align		4
        /*0098*/ 	.byte	0x04, 0x29
        /*009a*/ 	.short	(.L_27 - .L_26)


	//   ....[0]....
.L_26:
        /*009c*/ 	.word	0xffffffff


	//   ....[1]....
        /*00a0*/ 	.word	0xffffffff


	//   ....[2]....
        /*00a4*/ 	.word	0xffffffff


	//   ....[3]....
        /*00a8*/ 	.word	0xffffffff


	//   ....[4]....
        /*00ac*/ 	.word	0xffffffff


	//   ....[5]....
        /*00b0*/ 	.word	0xffffffff


	//   ....[6]....
        /*00b4*/ 	.word	0xffffffff


	//   ....[7]....
        /*00b8*/ 	.word	0xffffffff


	//----- nvinfo : EIATTR_COOP_GROUP_INSTR_OFFSETS
	.align		4
.L_27:
        /*00bc*/ 	.byte	0x04, 0x28
        /*00be*/ 	.short	(.L_29 - .L_28)


	//   ....[0]....
.L_28:
        /*00c0*/ 	.word	0x00000470


	//   ....[1]....
        /*00c4*/ 	.word	0x00000480


	//   ....[2]....
        /*00c8*/ 	.word	0x000004d0


	//   ....[3]....
        /*00cc*/ 	.word	0x000004f0


	//   ....[4]....
        /*00d0*/ 	.word	0x000017c0


	//   ....[5]....
        /*00d4*/ 	.word	0x000017e0


	//   ....[6]....
        /*00d8*/ 	.word	0x00001880


	//   ....[7]....
        /*00dc*/ 	.word	0x00001890


	//----- nvinfo : EIATTR_VRC_CTA_INIT_COUNT
	.align		4
.L_29:
        /*00e0*/ 	.byte	0x02, 0x4a
	.zero		1
	.zero		1


	//----- nvinfo : EIATTR_EXIT_INSTR_OFFSETS
	.align		4
        /*00e4*/ 	.byte	0x04, 0x1c
        /*00e6*/ 	.short	(.L_31 - .L_30)


	//   ....[0]....
.L_30:
        /*00e8*/ 	.word	0x00001d30


	//----- nvinfo : EIATTR_MAX_THREADS
	.align		4
.L_31:
        /*00ec*/ 	.byte	0x04, 0x05
        /*00ee*/ 	.short	(.L_33 - .L_32)
.L_32:
        /*00f0*/ 	.word	0x00000040
        /*00f4*/ 	.word	0x00000001
        /*00f8*/ 	.word	0x00000001


	//----- nvinfo : EIATTR_CRS_STACK_SIZE
	.align		4
.L_33:
        /*00fc*/ 	.byte	0x04, 0x1e
        /*00fe*/ 	.short	(.L_35 - .L_34)
.L_34:
        /*0100*/ 	.word	0x00000000


	//----- nvinfo : EIATTR_CBANK_PARAM_SIZE
	.align		4
.L_35:
        /*0104*/ 	.byte	0x03, 0x19
        /*0106*/ 	.short	0x0030


	//----- nvinfo : EIATTR_PARAM_CBANK
	.align		4
        /*0108*/ 	.byte	0x04, 0x0a
        /*010a*/ 	.short	(.L_37 - .L_36)
	.align		4
.L_36:
        /*010c*/ 	.word	index@(.nv.constant0._Z14ft_sgemm_smalliiiPfS_S_ff)
        /*0110*/ 	.short	0x0380
        /*0112*/ 	.short	0x0030


	//----- nvinfo : EIATTR_SW_WAR
	.align		4
.L_37:
        /*0114*/ 	.byte	0x04, 0x36
        /*0116*/ 	.short	(.L_39 - .L_38)
.L_38:
        /*0118*/ 	.word	0x00000008
.L_39:


//--------------------- .nv.callgraph             --------------------------
	.section	.nv.callgraph,"",@"SHT_CUDA_CALLGRAPH"
	.align	4
	.sectionentsize	8
	.align		4
        /*0000*/ 	.word	0x00000000
	.align		4
        /*0004*/ 	.word	0xffffffff
	.align		4
        /*0008*/ 	.word	0x00000000
	.align		4
        /*000c*/ 	.word	0xfffffffe
	.align		4
        /*0010*/ 	.word	0x00000000
	.align		4
        /*0014*/ 	.word	0xfffffffd
	.align		4
        /*0018*/ 	.word	0x00000000
	.align		4
        /*001c*/ 	.word	0xfffffffc


//--------------------- .text._Z14ft_sgemm_smalliiiPfS_S_ff --------------------------
	.section	.text._Z14ft_sgemm_smalliiiPfS_S_ff,"ax",@progbits
	.align	128
        .global         _Z14ft_sgemm_smalliiiPfS_S_ff
        .type           _Z14ft_sgemm_smalliiiPfS_S_ff,@function
        .size           _Z14ft_sgemm_smalliiiPfS_S_ff,(.L_x_7 - _Z14ft_sgemm_smalliiiPfS_S_ff)
        .other          _Z14ft_sgemm_smalliiiPfS_S_ff,@"STO_CUDA_ENTRY STV_DEFAULT"
_Z14ft_sgemm_smalliiiPfS_S_ff:
.text._Z14ft_sgemm_smalliiiPfS_S_ff:
[----:B------:R-:W-:Y:S01]  /*0000*/  LDC R1, c[0x0][0x37c] ;  /* 0x0000df00ff017b82 */ /* 0x000fe20000000800 */
[----:B------:R-:W0:Y:S07]  /*0010*/  LDCU UR10, c[0x0][0x360] ;  /* 0x00006c00ff0a77ac */ /* 0x000e2e0008000800 */
[----:B------:R-:W1:Y:S01]  /*0020*/  S2UR UR6, SR_CTAID.X ;  /* 0x00000000000679c3 */ /* 0x000e620000002500 */
[----:B------:R-:W-:Y:S01]  /*0030*/  HFMA2 R8, -RZ, RZ, 0, 1.52587890625e-05 ;  /* 0x00000100ff087431 */ /* 0x000fe200000001ff */
[----:B------:R-:W-:-:S06]  /*0040*/  MOV R10, 0xb0 ;  /* 0x000000b0000a7802 */ /* 0x000fcc0000000f00 */
[----:B------:R-:W2:Y:S01]  /*0050*/  S2UR UR7, SR_CTAID.Y ;  /* 0x00000000000779c3 */ /* 0x000ea20000002600 */
[----:B0-----:R-:W-:-:S06]  /*0060*/  ULOP3.LUT UR4, UR10, 0xffff, URZ, 0xc0, !UPT ;  /* 0x0000ffff0a047892 */ /* 0x001fcc000f8ec0ff */
[----:B------:R-:W-:Y:S01]  /*0070*/  MOV R9, UR4 ;  /* 0x0000000400097c02 */ /* 0x000fe20008000f00 */
[----:B-1----:R-:W-:Y:S02]  /*0080*/  USHF.L.U32 UR6, UR6, 0x4, URZ ;  /* 0x0000000406067899 */ /* 0x002fe400080006ff */
[----:B--2---:R-:W-:-:S12]  /*0090*/  USHF.L.U32 UR7, UR7, 0x4, URZ ;  /* 0x0000000407077899 */ /* 0x004fd800080006ff */
[----:B------:R-:W-:Y:S05]  /*00a0*/  CALL.REL.NOINC `($__internal_0_$__cuda_sm20_div_u16) ;  /* 0x0000001c00247944 */ /* 0x000fea0003c00000 */
[----:B------:R-:W0:Y:S01]  /*00b0*/  S2R R0, SR_TID.X ;  /* 0x0000000000007919 */ /* 0x000e220000002100 */
[----:B------:R-:W-:Y:S01]  /*00c0*/  HFMA2 R8, -RZ, RZ, 0, 9.5367431640625e-07 ;  /* 0x00000010ff087431 */ /* 0x000fe200000001ff */
[----:B------:R-:W-:Y:S02]  /*00d0*/  MOV R4, R9 ;  /* 0x0000000900047202 */ /* 0x000fe40000000f00 */
[----:B------:R-:W-:Y:S02]  /*00e0*/  LOP3.LUT R9, R9, 0xffff, RZ, 0xc0, !PT ;  /* 0x0000ffff09097812 */ /* 0x000fe400078ec0ff */
[----:B------:R-:W-:-:S07]  /*00f0*/  MOV R10, 0x110 ;  /* 0x00000110000a7802 */ /* 0x000fce0000000f00 */
[----:B0-----:R-:W-:Y:S05]  /*0100*/  CALL.REL.NOINC `($__internal_0_$__cuda_sm20_div_u16) ;  /* 0x0000001c000c7944 */ /* 0x001fea0003c00000 */
[----:B------:R-:W-:Y:S01]  /*0110*/  MOV R5, R9 ;  /* 0x0000000900057202 */ /* 0x000fe20000000f00 */
[----:B------:R-:W0:Y:S01]  /*0120*/  LDCU.64 UR14, c[0x0][0x358] ;  /* 0x00006b00ff0e77ac */ /* 0x000e220008000a00 */
[----:B------:R-:W-:Y:S02]  /*0130*/  LOP3.LUT R9, R9, 0xffff, RZ, 0xc0, !PT ;  /* 0x0000ffff09097812 */ /* 0x000fe400078ec0ff */
[----:B------:R-:W-:Y:S02]  /*0140*/  LOP3.LUT R8, R0, 0xffff, RZ, 0xc0, !PT ;  /* 0x0000ffff00087812 */ /* 0x000fe400078ec0ff */
[----:B------:R-:W-:-:S07]  /*0150*/  MOV R10, 0x170 ;  /* 0x00000170000a7802 */ /* 0x000fce0000000f00 */
[----:B0-----:R-:W-:Y:S05]  /*0160*/  CALL.REL.NOINC `($__internal_0_$__cuda_sm20_div_u16) ;  /* 0x0000001800f47944 */ /* 0x001fea0003c00000 */
[----:B------:R-:W-:Y:S01]  /*0170*/  PRMT R2, R5, 0x9910, RZ ;  /* 0x0000991005027816 */ /* 0x000fe200000000ff */
[----:B------:R-:W0:Y:S01]  /*0180*/  LDC.64 R20, c[0x0][0x380] ;  /* 0x0000e000ff147b82 */ /* 0x000e220000000a00 */
[C---:B------:R-:W-:Y:S01]  /*0190*/  PRMT R3, R9.reuse, 0x9910, RZ ;  /* 0x0000991009037816 */ /* 0x040fe200000000ff */
[----:B------:R-:W1:Y:S01]  /*01a0*/  LDCU.128 UR16, c[0x0][0x390] ;  /* 0x00007200ff1077ac */ /* 0x000e620008000c00 */
[----:B------:R-:W-:-:S03]  /*01b0*/  LOP3.LUT R9, R9, 0xffff, RZ, 0xc0, !PT ;  /* 0x0000ffff09097812 */ /* 0x000fc600078ec0ff */
[----:B------:R-:W-:-:S05]  /*01c0*/  IMAD R2, R2, R3, RZ ;  /* 0x0000000302027224 */ /* 0x000fca00078e02ff */
[----:B------:R-:W-:-:S04]  /*01d0*/  IADD3 R2, PT, PT, RZ, -R2, RZ ;  /* 0x80000002ff027210 */ /* 0x000fc80007ffe0ff */
[----:B------:R-:W-:-:S04]  /*01e0*/  PRMT R3, R2, 0x7710, RZ ;  /* 0x0000771002037816 */ /* 0x000fc800000000ff */
[----:B------:R-:W-:Y:S02]  /*01f0*/  IADD3 R2, PT, PT, R3, R0, RZ ;  /* 0x0000000003027210 */ /* 0x000fe40007ffe0ff */
[----:B------:R-:W-:Y:S02]  /*0200*/  LOP3.LUT R3, R4, 0xffff, RZ, 0xc0, !PT ;  /* 0x0000ffff04037812 */ /* 0x000fe400078ec0ff */
[----:B------:R-:W-:-:S05]  /*0210*/  LOP3.LUT R2, R2, 0xff, RZ, 0xc0, !PT ;  /* 0x000000ff02027812 */ /* 0x000fca00078ec0ff */
[----:B------:R-:W-:-:S04]  /*0220*/  IMAD R2, R2, R3, RZ ;  /* 0x0000000302027224 */ /* 0x000fc800078e02ff */
[C-C-:B0-----:R-:W-:Y:S02]  /*0230*/  IMAD R3, R9.reuse, R20, R2.reuse ;  /* 0x0000001409037224 */ /* 0x141fe400078e0202 */
[----:B------:R-:W-:-:S03]  /*0240*/  IMAD R2, R9, R21, R2 ;  /* 0x0000001509027224 */ /* 0x000fc600078e0202 */
[C---:B------:R-:W-:Y:S02]  /*0250*/  IADD3 R5, P0, PT, R3.reuse, UR6, RZ ;  /* 0x0000000603057c10 */ /* 0x040fe4000ff1e0ff */
[----:B------:R-:W-:Y:S02]  /*0260*/  IADD3 R4, P2, PT, R2, UR7, RZ ;  /* 0x0000000702047c10 */ /* 0x000fe4000ff5e0ff */
[----:B------:R-:W-:Y:S02]  /*0270*/  LEA.HI.X.SX32 R6, R3, RZ, 0x1, P0 ;  /* 0x000000ff03067211 */ /* 0x000fe400000f0eff */
[----:B-1----:R-:W-:Y:S02]  /*0280*/  LEA R42, P1, R5, UR16, 0x2 ;  /* 0x00000010052a7c11 */ /* 0x002fe4000f8210ff */
[----:B------:R-:W-:Y:S02]  /*0290*/  LEA R40, P0, R4, UR18, 0x2 ;  /* 0x0000001204287c11 */ /* 0x000fe4000f8010ff */
[----:B------:R-:W-:-:S02]  /*02a0*/  LEA.HI.X.SX32 R3, R2, RZ, 0x1, P2 ;  /* 0x000000ff02037211 */ /* 0x000fc400010f0eff */
[----:B------:R-:W-:Y:S02]  /*02b0*/  LEA.HI.X R43, R5, UR17, R6, 0x2, P1 ;  /* 0x00000011052b7c11 */ /* 0x000fe400088f1406 */
[----:B------:R-:W-:-:S03]  /*02c0*/  LEA.HI.X R41, R4, UR19, R3, 0x2, P0 ;  /* 0x0000001304297c11 */ /* 0x000fc600080f1403 */
[----:B------:R-:W2:Y:S04]  /*02d0*/  LDG.E.128 R8, desc[UR14][R42.64] ;  /* 0x0000000e2a087981 */ /* 0x000ea8000c1e1d00 */
[----:B------:R-:W3:Y:S01]  /*02e0*/  LDG.E.128 R12, desc[UR14][R40.64] ;  /* 0x0000000e280c7981 */ /* 0x000ee2000c1e1d00 */
[----:B------:R-:W0:Y:S01]  /*02f0*/  S2UR UR8, SR_CgaCtaId ;  /* 0x00000000000879c3 */ /* 0x000e220000008800 */
[----:B------:R-:W-:Y:S01]  /*0300*/  UMOV UR4, 0x400 ;  /* 0x0000040000047882 */ /* 0x000fe20000000000 */
[----:B------:R-:W-:Y:S01]  /*0310*/  USHF.R.U32.HI UR10, URZ, 0x1, UR10 ;  /* 0x00000001ff0a7899 */ /* 0x000fe2000801160a */
[----:B------:R-:W-:Y:S01]  /*0320*/  HFMA2 R19, -RZ, RZ, 0, 1.52587890625e-05 ;  /* 0x00000100ff137431 */ /* 0x000fe200000001ff */
[----:B------:R-:W-:Y:S02]  /*0330*/  SHF.L.U32 R23, R0, 0x1, RZ ;  /* 0x0000000100177819 */ /* 0x000fe400000006ff */
[----:B------:R-:W-:-:S02]  /*0340*/  SHF.R.U32.HI R22, RZ, 0x5, R0 ;  /* 0x00000005ff167819 */ /* 0x000fc40000011600 */
[----:B------:R-:W-:-:S04]  /*0350*/  ISETP.GE.U32.AND P0, PT, R0, UR10, PT ;  /* 0x0000000a00007c0c */ /* 0x000fc8000bf06070 */
[----:B------:R-:W-:-:S04]  /*0360*/  SEL R19, R19, 0x300, !P0 ;  /* 0x0000030013137807 */ /* 0x000fc80004000000 */
[----:B------:R-:W-:Y:S01]  /*0370*/  LOP3.LUT R24, R19, 0xf, R0, 0xf8, !PT ;  /* 0x0000000f13187812 */ /* 0x000fe200078ef800 */
[----:B0-----:R-:W-:Y:S01]  /*0380*/  ULEA UR8, UR8, UR4, 0x18 ;  /* 0x0000000408087291 */ /* 0x001fe2000f8ec0ff */
[----:B------:R-:W0:Y:S05]  /*0390*/  LDCU UR4, c[0x0][0x388] ;  /* 0x00007100ff0477ac */ /* 0x000e2a0008000800 */
[----:B------:R-:W-:Y:S02]  /*03a0*/  LEA R25, R0, UR8, 0x4 ;  /* 0x0000000800197c11 */ /* 0x000fe4000f8e20ff */
[----:B------:R-:W-:Y:S01]  /*03b0*/  LEA R24, R24, UR8, 0x2 ;  /* 0x0000000818187c11 */ /* 0x000fe2000f8e10ff */
[----:B0-----:R-:W-:Y:S01]  /*03c0*/  UISETP.GE.AND UP0, UPT, UR4, 0x1, UPT ;  /* 0x000000010400788c */ /* 0x001fe2000bf06270 */
[----:B--2---:R-:W-:Y:S01]  /*03d0*/  FADD R2, RZ, R8 ;  /* 0x00000008ff027221 */ /* 0x004fe20000000000 */
[----:B------:R-:W-:Y:S01]  /*03e0*/  STS.128 [R25], R8 ;  /* 0x0000000819007388 */ /* 0x000fe20000000c00 */
[----:B---3--:R-:W-:-:S02]  /*03f0*/  FADD R4, RZ, R12 ;  /* 0x0000000cff047221 */ /* 0x008fc40000000000 */
[----:B------:R-:W-:Y:S01]  /*0400*/  FADD R3, R9, R2 ;  /* 0x0000000209037221 */ /* 0x000fe20000000000 */
[----:B------:R-:W-:Y:S01]  /*0410*/  STS.128 [R25+0x800], R12 ;  /* 0x0008000c19007388 */ /* 0x000fe20000000c00 */
[----:B------:R-:W-:Y:S02]  /*0420*/  FADD R5, R13, R4 ;  /* 0x000000040d057221 */ /* 0x000fe40000000000 */
[----:B------:R-:W-:Y:S02]  /*0430*/  FADD R2, R10, R3 ;  /* 0x000000030a027221 */ /* 0x000fe40000000000 */
[----:B------:R-:W-:Y:S02]  /*0440*/  FADD R4, R14, R5 ;  /* 0x000000050e047221 */ /* 0x000fe40000000000 */
[----:B------:R-:W-:Y:S02]  /*0450*/  FADD R2, R11, R2 ;  /* 0x000000020b027221 */ /* 0x000fe40000000000 */
[----:B------:R-:W-:-:S03]  /*0460*/  FADD R4, R15, R4 ;  /* 0x000000040f047221 */ /* 0x000fc60000000000 */
[----:B------:R-:W0:Y:S04]  /*0470*/  SHFL.BFLY PT, R3, R2, 0x1, 0x1f ;  /* 0x0c201f0002037f89 */ /* 0x000e2800000e0000 */
[----:B------:R-:W1:Y:S01]  /*0480*/  SHFL.BFLY PT, R7, R4, 0x1, 0x1f ;  /* 0x0c201f0004077f89 */ /* 0x000e6200000e0000 */
[----:B0-----:R-:W-:Y:S01]  /*0490*/  FADD R5, R2, R3 ;  /* 0x0000000302057221 */ /* 0x001fe20000000000 */
[C---:B------:R-:W-:Y:S02]  /*04a0*/  LOP3.LUT R3, R23.reuse, 0x6, RZ, 0xc0, !PT ;  /* 0x0000000617037812 */ /* 0x040fe400078ec0ff */
[----:B------:R-:W-:Y:S01]  /*04b0*/  LOP3.LUT R23, R23, 0x38, RZ, 0xc0, !PT ;  /* 0x0000003817177812 */ /* 0x000fe200078ec0ff */
[----:B-1----:R-:W-:Y:S01]  /*04c0*/  FADD R16, R4, R7 ;  /* 0x0000000704107221 */ /* 0x002fe20000000000 */
[----:B------:R-:W0:Y:S01]  /*04d0*/  SHFL.BFLY PT, R6, R5, 0x2, 0x1f ;  /* 0x0c401f0005067f89 */ /* 0x000e2200000e0000 */
[----:B------:R-:W-:-:S03]  /*04e0*/  LEA R2, R22, R3, 0x3 ;  /* 0x0000000316027211 */ /* 0x000fc600078e18ff */
[----:B------:R-:W1:Y:S01]  /*04f0*/  SHFL.BFLY PT, R17, R16, 0x2, 0x1f ;  /* 0x0c401f0010117f89 */ /* 0x000e6200000e0000 */
[----:B------:R-:W-:Y:S01]  /*0500*/  LEA R3, R2, UR8, 0x2 ;  /* 0x0000000802037c11 */ /* 0x000fe2000f8e10ff */
[----:B------:R-:W-:Y:S01]  /*0510*/  BAR.SYNC.DEFER_BLOCKING 0x0 ;  /* 0x0000000000007b1d */ /* 0x000fe20000010000 */
[----:B0-----:R-:W-:Y:S01]  /*0520*/  FADD R7, R5, R6 ;  /* 0x0000000605077221 */ /* 0x001fe20000000000 */
[----:B-1----:R-:W-:-:S03]  /*0530*/  FADD R19, R16, R17 ;  /* 0x0000001110137221 */ /* 0x002fc60000000000 */
[-C--:B------:R-:W-:Y:S01]  /*0540*/  FMUL R4, R12, R7.reuse ;  /* 0x000000070c047220 */ /* 0x080fe20000400000 */
[-C--:B------:R-:W-:Y:S01]  /*0550*/  FMUL R5, R13, R7.reuse ;  /* 0x000000070d057220 */ /* 0x080fe20000400000 */
[----:B------:R-:W-:Y:S01]  /*0560*/  FMUL R6, R14, R7 ;  /* 0x000000070e067220 */ /* 0x000fe20000400000 */
[-C--:B------:R-:W-:Y:S01]  /*0570*/  FMUL R16, R8, R19.reuse ;  /* 0x0000001308107220 */ /* 0x080fe20000400000 */
[-C--:B------:R-:W-:Y:S01]  /*0580*/  FMUL R17, R9, R19.reuse ;  /* 0x0000001309117220 */ /* 0x080fe20000400000 */
[----:B------:R-:W-:Y:S01]  /*0590*/  FMUL R18, R10, R19 ;  /* 0x000000130a127220 */ /* 0x000fe20000400000 */
[----:B------:R-:W-:Y:S01]  /*05a0*/  FMUL R7, R15, R7 ;  /* 0x000000070f077220 */ /* 0x000fe20000400000 */
[----:B------:R-:W-:Y:S01]  /*05b0*/  FMUL R19, R11, R19 ;  /* 0x000000130b137220 */ /* 0x000fe20000400000 */
[----:B------:R-:W-:Y:S04]  /*05c0*/  LDS.64 R32, [R3] ;  /* 0x0000000003207984 */ /* 0x000fe80000000a00 */
[----:B------:R-:W-:Y:S04]  /*05d0*/  LDS.64 R30, [R23+UR8+0x800] ;  /* 0x00080008171e7984 */ /* 0x000fe80008000a00 */
[----:B------:R-:W-:Y:S04]  /*05e0*/  STS.128 [R25+0xc00], R4 ;  /* 0x000c000419007388 */ /* 0x000fe80000000c00 */
[----:B------:R-:W-:Y:S01]  /*05f0*/  STS.128 [R25+0x400], R16 ;  /* 0x0004001019007388 */ /* 0x000fe20000000c00 */
[----:B------:R-:W-:Y:S06]  /*0600*/  BAR.SYNC.DEFER_BLOCKING 0x0 ;  /* 0x0000000000007b1d */ /* 0x000fec0000010000 */
[----:B------:R-:W0:Y:S04]  /*0610*/  LDS R28, [R24] ;  /* 0x00000000181c7984 */ /* 0x000e280000000800 */
[----:B------:R-:W1:Y:S04]  /*0620*/  LDS R29, [R24+0x40] ;  /* 0x00004000181d7984 */ /* 0x000e680000000800 */
[----:B------:R-:W2:Y:S04]  /*0630*/  LDS R35, [R24+0x80] ;  /* 0x0000800018237984 */ /* 0x000ea80000000800 */
[----:B------:R-:W3:Y:S04]  /*0640*/  LDS R37, [R24+0xc0] ;  /* 0x0000c00018257984 */ /* 0x000ee80000000800 */
[----:B------:R-:W4:Y:S04]  /*0650*/  LDS R39, [R24+0x100] ;  /* 0x0001000018277984 */ /* 0x000f280000000800 */
[----:B------:R-:W5:Y:S04]  /*0660*/  LDS R45, [R24+0x140] ;  /* 0x00014000182d7984 */ /* 0x000f680000000800 */
[----:B------:R-:W5:Y:S04]  /*0670*/  LDS R26, [R24+0x180] ;  /* 0x00018000181a7984 */ /* 0x000f680000000800 */
[----:B------:R-:W5:Y:S04]  /*0680*/  LDS R27, [R24+0x1c0] ;  /* 0x0001c000181b7984 */ /* 0x000f680000000800 */
[----:B------:R-:W5:Y:S04]  /*0690*/  LDS R5, [R24+0x200] ;  /* 0x0002000018057984 */ /* 0x000f680000000800 */
[----:B------:R-:W5:Y:S01]  /*06a0*/  LDS R4, [R24+0x240] ;  /* 0x0002400018047984 */ /* 0x000f620000000800 */
[----:B0-----:R-:W-:-:S03]  /*06b0*/  FADD R28, RZ, R28 ;  /* 0x0000001cff1c7221 */ /* 0x001fc60000000000 */
[----:B------:R-:W0:Y:S01]  /*06c0*/  LDS R6, [R24+0x280] ;  /* 0x0002800018067984 */ /* 0x000e220000000800 */
[----:B-1----:R-:W-:-:S03]  /*06d0*/  FADD R28, R28, R29 ;  /* 0x0000001d1c1c7221 */ /* 0x002fc60000000000 */
[----:B------:R-:W1:Y:S01]  /*06e0*/  LDS R7, [R24+0x2c0] ;  /* 0x0002c00018077984 */ /* 0x000e620000000800 */
[----:B--2---:R-:W-:-:S03]  /*06f0*/  FADD R28, R28, R35 ;  /* 0x000000231c1c7221 */ /* 0x004fc60000000000 */
[----:B------:R-:W2:Y:S01]  /*0700*/  LDS R16, [R24+0x300] ;  /* 0x0003000018107984 */ /* 0x000ea20000000800 */
[----:B---3--:R-:W-:-:S03]  /*0710*/  FADD R28, R28, R37 ;  /* 0x000000251c1c7221 */ /* 0x008fc60000000000 */
[----:B------:R-:W3:Y:S01]  /*0720*/  LDS R17, [R24+0x340] ;  /* 0x0003400018117984 */ /* 0x000ee20000000800 */
[----:B------:R-:W-:Y:S01]  /*0730*/  CS2R R36, SRZ ;  /* 0x0000000000247805 */ /* 0x000fe2000001ff00 */
[----:B----4-:R-:W-:Y:S02]  /*0740*/  FADD R28, R28, R39 ;  /* 0x000000271c1c7221 */ /* 0x010fe40000000000 */
[----:B------:R-:W4:Y:S01]  /*0750*/  LDS R18, [R24+0x380] ;  /* 0x0003800018127984 */ /* 0x000f220000000800 */
[----:B------:R-:W-:Y:S01]  /*0760*/  CS2R R38, SRZ ;  /* 0x0000000000267805 */ /* 0x000fe2000001ff00 */
[----:B-----5:R-:W-:Y:S02]  /*0770*/  FADD R45, R28, R45 ;  /* 0x0000002d1c2d7221 */ /* 0x020fe40000000000 */
[----:B------:R-:W5:Y:S02]  /*0780*/  LDS R28, [R24+0x3c0] ;  /* 0x0003c000181c7984 */ /* 0x000f640000000800 */
[----:B------:R-:W-:-:S04]  /*0790*/  FADD R26, R45, R26 ;  /* 0x0000001a2d1a7221 */ /* 0x000fc80000000000 */
[----:B------:R-:W-:-:S04]  /*07a0*/  FADD R26, R26, R27 ;  /* 0x0000001b1a1a7221 */ /* 0x000fc80000000000 */
[----:B------:R-:W-:-:S04]  /*07b0*/  FADD R5, R26, R5 ;  /* 0x000000051a057221 */ /* 0x000fc80000000000 */
[----:B------:R-:W-:Y:S01]  /*07c0*/  FADD R5, R5, R4 ;  /* 0x0000000405057221 */ /* 0x000fe20000000000 */
[----:B------:R-:W-:-:S03]  /*07d0*/  SHF.R.U32.HI R4, RZ, 0x1, R0 ;  /* 0x00000001ff047819 */ /* 0x000fc60000011600 */
[----:B0-----:R-:W-:Y:S01]  /*07e0*/  FADD R6, R5, R6 ;  /* 0x0000000605067221 */ /* 0x001fe20000000000 */
[----:B------:R-:W-:Y:S02]  /*07f0*/  LOP3.LUT R4, R4, 0xe, RZ, 0xc0, !PT ;  /* 0x0000000e04047812 */ /* 0x000fe400078ec0ff */
[----:B------:R-:W-:Y:S01]  /*0800*/  IADD3 R5, PT, PT, R23, UR8, RZ ;  /* 0x0000000817057c10 */ /* 0x000fe2000fffe0ff */
[----:B-1----:R-:W-:-:S04]  /*0810*/  FADD R7, R6, R7 ;  /* 0x0000000706077221 */ /* 0x002fc80000000000 */
[----:B--2---:R-:W-:-:S04]  /*0820*/  FADD R16, R7, R16 ;  /* 0x0000001007107221 */ /* 0x004fc80000000000 */
[----:B---3--:R-:W-:-:S04]  /*0830*/  FADD R17, R16, R17 ;  /* 0x0000001110117221 */ /* 0x008fc80000000000 */
[----:B----4-:R-:W-:-:S04]  /*0840*/  FADD R17, R17, R18 ;  /* 0x0000001211117221 */ /* 0x010fc80000000000 */
[----:B-----5:R-:W-:Y:S01]  /*0850*/  FADD R29, R17, R28 ;  /* 0x0000001c111d7221 */ /* 0x020fe20000000000 */
[----:B------:R-:W-:Y:S06]  /*0860*/  BAR.SYNC.DEFER_BLOCKING 0x0 ;  /* 0x0000000000007b1d */ /* 0x000fec0000010000 */
[----:B------:R-:W-:Y:S05]  /*0870*/  BRA.U !UP0, `(.L_x_0) ;  /* 0x0000001108d47547 */ /* 0x000fea000b800000 */
[----:B------:R-:W-:Y:S01]  /*0880*/  SHF.R.U32.HI R6, RZ, 0x2, R0 ;  /* 0x00000002ff067819 */ /* 0x000fe20000011600 */
[----:B------:R-:W-:Y:S01]  /*0890*/  UIMAD.WIDE.U32 UR4, UR4, -0x33333333, URZ ;  /* 0xcccccccd040478a5 */ /* 0x000fe2000f8e00ff */
[----:B------:R-:W-:Y:S01]  /*08a0*/  LOP3.LUT R17, R0, 0x3, RZ, 0xc0, !PT ;  /* 0x0000000300117812 */ /* 0x000fe200078ec0ff */
[----:B------:R-:W-:Y:S01]  /*08b0*/  UMOV UR9, UR8 ;  /* 0x0000000800097c82 */ /* 0x000fe20008000000 */
[----:B------:R-:W-:Y:S02]  /*08c0*/  LOP3.LUT R7, R6, 0x7, RZ, 0xc0, !PT ;  /* 0x0000000706077812 */ /* 0x000fe400078ec0ff */
[----:B------:R-:W-:Y:S02]  /*08d0*/  CS2R R38, SRZ ;  /* 0x0000000000267805 */ /* 0x000fe4000001ff00 */
[----:B------:R-:W-:Y:S02]  /*08e0*/  LEA R16, R22, R17, 0x2 ;  /* 0x0000001116107211 */ /* 0x000fe400078e10ff */
[----:B------:R-:W-:-:S02]  /*08f0*/  CS2R R36, SRZ ;  /* 0x0000000000247805 */ /* 0x000fc4000001ff00 */
[----:B------:R-:W-:Y:S01]  /*0900*/  LEA R28, R22, R7, 0x6 ;  /* 0x00000007161c7211 */ /* 0x000fe200078e30ff */
[----:B------:R-:W0:Y:S01]  /*0910*/  LDCU UR20, c[0x0][0x388] ;  /* 0x00007100ff1477ac */ /* 0x000e220008000800 */
[----:B------:R-:W-:Y:S02]  /*0920*/  SHF.L.U32 R16, R16, 0x2, RZ ;  /* 0x0000000210107819 */ /* 0x000fe400000006ff */
[----:B------:R-:W-:Y:S01]  /*0930*/  SHF.L.U32 R7, R7, 0x6, RZ ;  /* 0x0000000607077819 */ /* 0x000fe200000006ff */
[----:B------:R-:W-:Y:S01]  /*0940*/  UIADD3 UR12, UPT, UPT, UR9, 0x200, URZ ;  /* 0x00000200090c7890 */ /* 0x000fe2000fffe0ff */
[----:B------:R-:W-:Y:S01]  /*0950*/  LEA R28, R17, R28, 0x4 ;  /* 0x0000001c111c7211 */ /* 0x000fe200078e20ff */
[----:B------:R-:W-:Y:S01]  /*0960*/  UIADD3 UR11, UPT, UPT, UR9, 0x800, URZ ;  /* 0x00000800090b7890 */ /* 0x000fe2000fffe0ff */
[----:B------:R-:W-:Y:S01]  /*0970*/  SHF.L.U32 R27, R0, 0x5, RZ ;  /* 0x00000005001b7819 */ /* 0x000fe200000006ff */
[----:B------:R-:W-:Y:S01]  /*0980*/  USHF.R.U32.HI UR5, URZ, 0x4, UR5 ;  /* 0x00000004ff057899 */ /* 0x000fe20008011605 */
[----:B------:R-:W-:Y:S01]  /*0990*/  SHF.L.U32 R6, R20, 0x4, RZ ;  /* 0x0000000414067819 */ /* 0x000fe200000006ff */
[----:B------:R-:W-:Y:S01]  /*09a0*/  UMOV UR4, URZ ;  /* 0x000000ff00047c82 */ /* 0x000fe20008000000 */
[----:B------:R-:W-:-:S02]  /*09b0*/  LOP3.LUT R7, R7, R16, RZ, 0xfc, !PT ;  /* 0x0000001007077212 */ /* 0x000fc400078efcff */
[----:B------:R-:W-:Y:S02]  /*09c0*/  SHF.L.U32 R24, R21, 0x4, RZ ;  /* 0x0000000415187819 */ /* 0x000fe400000006ff */
[----:B------:R-:W-:Y:S02]  /*09d0*/  MOV R26, 0x10 ;  /* 0x00000010001a7802 */ /* 0x000fe40000000f00 */
[----:B------:R-:W-:Y:S02]  /*09e0*/  LOP3.LUT R27, R27, 0x1e0, RZ, 0xc0, !PT ;  /* 0x000001e01b1b7812 */ /* 0x000fe400078ec0ff */
[----:B0-----:R-:W-:-:S07]  /*09f0*/  LEA R28, R28, UR9, 0x2 ;  /* 0x000000091c1c7c11 */ /* 0x001fce000f8e10ff */
.L_x_5:
[----:B------:R-:W-:Y:S01]  /*0a00*/  LEA R35, R2, UR9, 0x2 ;  /* 0x0000000902237c11 */ /* 0x000fe2000f8e10ff */
[-C--:B------:R-:W-:Y:S01]  /*0a10*/  FFMA R39, R30, R32.reuse, R39 ;  /* 0x000000201e277223 */ /* 0x080fe20000000027 */
[----:B------:R-:W-:Y:S01]  /*0a20*/  LEA R34, R4, UR11, 0x2 ;  /* 0x0000000b04227c11 */ /* 0x000fe2000f8e10ff */
[C---:B------:R-:W-:Y:S01]  /*0a30*/  FFMA R32, R31.reuse, R32, R38 ;  /* 0x000000201f207223 */ /* 0x040fe20000000026 */
[-C--:B------:R-:W-:Y:S01]  /*0a40*/  FFMA R38, R30, R33.reuse, R37 ;  /* 0x000000211e267223 */ /* 0x080fe20000000025 */
[----:B------:R-:W-:Y:S01]  /*0a50*/  LDS.64 R16, [R35+0x40] ;  /* 0x0000400023107984 */ /* 0x000fe20000000a00 */
[----:B------:R-:W-:Y:S01]  /*0a60*/  FFMA R36, R31, R33, R36 ;  /* 0x000000211f247223 */ /* 0x000fe20000000024 */
[----:B------:R-:W-:Y:S01]  /*0a70*/  ISETP.GE.AND P1, PT, R26, UR20, PT ;  /* 0x000000141a007c0c */ /* 0x000fe2000bf26270 */
[----:B------:R-:W-:Y:S01]  /*0a80*/  IMAD.WIDE R42, R6, 0x4, R42 ;  /* 0x00000004062a7825 */ /* 0x000fe200078e022a */
[----:B------:R-:W0:Y:S03]  /*0a90*/  LDS.64 R22, [R34+0x40] ;  /* 0x0000400022167984 */ /* 0x000e260000000a00 */
[----:B------:R-:W-:Y:S01]  /*0aa0*/  IMAD.WIDE R40, R24, 0x4, R40 ;  /* 0x0000000418287825 */ /* 0x000fe200078e0228 */
[----:B------:R-:W-:Y:S04]  /*0ab0*/  LDS.64 R20, [R35+0x80] ;  /* 0x0000800023147984 */ /* 0x000fe80000000a00 */
[----:B------:R-:W1:Y:S04]  /*0ac0*/  LDS.64 R18, [R34+0x80] ;  /* 0x0000800022127984 */ /* 0x000e680000000a00 */
[----:B------:R-:W-:Y:S04]  /*0ad0*/  LDS.64 R30, [R34+0xc0] ;  /* 0x0000c000221e7984 */ /* 0x000fe80000000a00 */
[----:B------:R2:W5:Y:S04]  /*0ae0*/  @!P1 LDG.E.128 R8, desc[UR14][R42.64] ;  /* 0x0000000e2a089981 */ /* 0x000568000c1e1d00 */
[----:B------:R2:W5:Y:S01]  /*0af0*/  @!P1 LDG.E.128 R12, desc[UR14][R40.64] ;  /* 0x0000000e280c9981 */ /* 0x000562000c1e1d00 */
[CC--:B0-----:R-:W-:Y:S01]  /*0b00*/  FFMA R39, R16.reuse, R22.reuse, R39 ;  /* 0x0000001610277223 */ /* 0x0c1fe20000000027 */
[-C--:B------:R-:W-:Y:S01]  /*0b10*/  FFMA R16, R16, R23.reuse, R32 ;  /* 0x0000001710107223 */ /* 0x080fe20000000020 */
[C---:B------:R-:W-:Y:S01]  /*0b20*/  FFMA R38, R17.reuse, R22, R38 ;  /* 0x0000001611267223 */ /* 0x040fe20000000026 */
[----:B------:R-:W0:Y:S01]  /*0b30*/  LDS.64 R32, [R35+0xc0] ;  /* 0x0000c00023207984 */ /* 0x000e220000000a00 */
[----:B------:R-:W-:-:S03]  /*0b40*/  FFMA R36, R17, R23, R36 ;  /* 0x0000001711247223 */ /* 0x000fc60000000024 */
[----:B------:R-:W-:Y:S01]  /*0b50*/  LDS.64 R22, [R35+0x100] ;  /* 0x0001000023167984 */ /* 0x000fe20000000a00 */
[CC--:B-1----:R-:W-:Y:S01]  /*0b60*/  FFMA R39, R20.reuse, R18.reuse, R39 ;  /* 0x0000001214277223 */ /* 0x0c2fe20000000027 */
[-C--:B------:R-:W-:Y:S02]  /*0b70*/  FFMA R20, R20, R19.reuse, R16 ;  /* 0x0000001314147223 */ /* 0x080fe40000000010 */
[----:B------:R-:W1:Y:S01]  /*0b80*/  LDS.64 R16, [R34+0x100] ;  /* 0x0001000022107984 */ /* 0x000e620000000a00 */
[C---:B------:R-:W-:Y:S01]  /*0b90*/  FFMA R38, R21.reuse, R18, R38 ;  /* 0x0000001215267223 */ /* 0x040fe20000000026 */
[----:B------:R-:W-:Y:S02]  /*0ba0*/  FFMA R36, R21, R19, R36 ;  /* 0x0000001315247223 */ /* 0x000fe40000000024 */
[----:B------:R-:W-:Y:S01]  /*0bb0*/  LDS.64 R18, [R34+0x140] ;  /* 0x0001400022127984 */ /* 0x000fe20000000a00 */
[C---:B0-----:R-:W-:Y:S01]  /*0bc0*/  FFMA R39, R32.reuse, R30, R39 ;  /* 0x0000001e20277223 */ /* 0x041fe20000000027 */
[----:B------:R-:W-:-:S02]  /*0bd0*/  FFMA R32, R32, R31, R20 ;  /* 0x0000001f20207223 */ /* 0x000fc40000000014 */
[----:B------:R-:W0:Y:S01]  /*0be0*/  LDS.64 R20, [R35+0x140] ;  /* 0x0001400023147984 */ /* 0x000e220000000a00 */
[C---:B------:R-:W-:Y:S01]  /*0bf0*/  FFMA R38, R33.reuse, R30, R38 ;  /* 0x0000001e21267223 */ /* 0x040fe20000000026 */
[----:B------:R-:W-:Y:S02]  /*0c00*/  FFMA R36, R33, R31, R36 ;  /* 0x0000001f21247223 */ /* 0x000fe40000000024 */
[----:B------:R-:W-:Y:S01]  /*0c10*/  LDS.64 R30, [R34+0x180] ;  /* 0x00018000221e7984 */ /* 0x000fe20000000a00 */
[CC--:B-1----:R-:W-:Y:S01]  /*0c20*/  FFMA R39, R22.reuse, R16.reuse, R39 ;  /* 0x0000001016277223 */ /* 0x0c2fe20000000027 */
[-C--:B------:R-:W-:Y:S02]  /*0c30*/  FFMA R22, R22, R17.reuse, R32 ;  /* 0x0000001116167223 */ /* 0x080fe40000000020 */
[----:B------:R-:W1:Y:S01]  /*0c40*/  LDS.64 R32, [R35+0x180] ;  /* 0x0001800023207984 */ /* 0x000e620000000a00 */
[C---:B------:R-:W-:Y:S01]  /*0c50*/  FFMA R38, R23.reuse, R16, R38 ;  /* 0x0000001017267223 */ /* 0x040fe20000000026 */
[----:B------:R-:W-:-:S02]  /*0c60*/  FFMA R36, R23, R17, R36 ;  /* 0x0000001117247223 */ /* 0x000fc40000000024 */
[----:B------:R-:W-:Y:S01]  /*0c70*/  LDS.64 R16, [R34+0x1c0] ;  /* 0x0001c00022107984 */ /* 0x000fe20000000a00 */
[CC--:B0-----:R-:W-:Y:S01]  /*0c80*/  FFMA R39, R20.reuse, R18.reuse, R39 ;  /* 0x0000001214277223 */ /* 0x0c1fe20000000027 */
[-C--:B------:R-:W-:Y:S02]  /*0c90*/  FFMA R20, R20, R19.reuse, R22 ;  /* 0x0000001314147223 */ /* 0x080fe40000000016 */
[----:B------:R-:W0:Y:S01]  /*0ca0*/  LDS.64 R22, [R35+0x1c0] ;  /* 0x0001c00023167984 */ /* 0x000e220000000a00 */
[C---:B------:R-:W-:Y:S01]  /*0cb0*/  FFMA R38, R21.reuse, R18, R38 ;  /* 0x0000001215267223 */ /* 0x040fe20000000026 */
[----:B------:R-:W-:Y:S02]  /*0cc0*/  FFMA R36, R21, R19, R36 ;  /* 0x0000001315247223 */ /* 0x000fe40000000024 */
[----:B------:R-:W-:Y:S01]  /*0cd0*/  LDS.64 R18, [R34+0x200] ;  /* 0x0002000022127984 */ /* 0x000fe20000000a00 */
[C---:B-1----:R-:W-:Y:S01]  /*0ce0*/  FFMA R39, R32.reuse, R30, R39 ;  /* 0x0000001e20277223 */ /* 0x042fe20000000027 */
[----:B------:R-:W-:-:S02]  /*0cf0*/  FFMA R32, R32, R31, R20 ;  /* 0x0000001f20207223 */ /* 0x000fc40000000014 */
[----:B------:R-:W1:Y:S01]  /*0d00*/  LDS.64 R20, [R35+0x200] ;  /* 0x0002000023147984 */ /* 0x000e620000000a00 */
[C---:B------:R-:W-:Y:S01]  /*0d10*/  FFMA R38, R33.reuse, R30, R38 ;  /* 0x0000001e21267223 */ /* 0x040fe20000000026 */
[----:B------:R-:W-:Y:S02]  /*0d20*/  FFMA R36, R33, R31, R36 ;  /* 0x0000001f21247223 */ /* 0x000fe40000000024 */
[----:B------:R-:W-:Y:S01]  /*0d30*/  LDS.64 R30, [R34+0x240] ;  /* 0x00024000221e7984 */ /* 0x000fe20000000a00 */
[CC--:B0-----:R-:W-:Y:S01]  /*0d40*/  FFMA R39, R22.reuse, R16.reuse, R39 ;  /* 0x0000001016277223 */ /* 0x0c1fe20000000027 */
[-C--:B------:R-:W-:Y:S02]  /*0d50*/  FFMA R22, R22, R17.reuse, R32 ;  /* 0x0000001116167223 */ /* 0x080fe40000000020 */
[----:B------:R-:W0:Y:S01]  /*0d60*/  LDS.64 R32, [R35+0x240] ;  /* 0x0002400023207984 */ /* 0x000e220000000a00 */
[C---:B------:R-:W-:Y:S01]  /*0d70*/  FFMA R38, R23.reuse, R16, R38 ;  /* 0x0000001017267223 */ /* 0x040fe20000000026 */
[----:B------:R-:W-:-:S02]  /*0d80*/  FFMA R36, R23, R17, R36 ;  /* 0x0000001117247223 */ /* 0x000fc40000000024 */
[----:B------:R-:W-:Y:S01]  /*0d90*/  LDS.64 R16, [R34+0x280] ;  /* 0x0002800022107984 */ /* 0x000fe20000000a00 */
[CC--:B-1----:R-:W-:Y:S01]  /*0da0*/  FFMA R39, R20.reuse, R18.reuse, R39 ;  /* 0x0000001214277223 */ /* 0x0c2fe20000000027 */
[-C--:B------:R-:W-:Y:S02]  /*0db0*/  FFMA R20, R20, R19.reuse, R22 ;  /* 0x0000001314147223 */ /* 0x080fe40000000016 */
[----:B------:R-:W1:Y:S01]  /*0dc0*/  LDS.64 R22, [R35+0x280] ;  /* 0x0002800023167984 */ /* 0x000e620000000a00 */
[C---:B------:R-:W-:Y:S01]  /*0dd0*/  FFMA R38, R21.reuse, R18, R38 ;  /* 0x0000001215267223 */ /* 0x040fe20000000026 */
[----:B------:R-:W-:Y:S02]  /*0de0*/  FFMA R36, R21, R19, R36 ;  /* 0x0000001315247223 */ /* 0x000fe40000000024 */
[----:B------:R-:W-:Y:S01]  /*0df0*/  LDS.64 R18, [R34+0x2c0] ;  /* 0x0002c00022127984 */ /* 0x000fe20000000a00 */
[-C--:B0-----:R-:W-:Y:S01]  /*0e00*/  FFMA R39, R32, R30.reuse, R39 ;  /* 0x0000001e20277223 */ /* 0x081fe20000000027 */
[----:B------:R-:W-:-:S02]  /*0e10*/  FFMA R30, R33, R30, R38 ;  /* 0x0000001e211e7223 */ /* 0x000fc40000000026 */
[----:B------:R-:W0:Y:S01]  /*0e20*/  I2F.U32.RP R38, UR5 ;  /* 0x0000000500267d06 */ /* 0x000e220008209000 */
[-C--:B------:R-:W-:Y:S02]  /*0e30*/  FFMA R32, R32, R31.reuse, R20 ;  /* 0x0000001f20207223 */ /* 0x080fe40000000014 */
[----:B------:R-:W3:Y:S01]  /*0e40*/  LDS.64 R20, [R35+0x2c0] ;  /* 0x0002c00023147984 */ /* 0x000ee20000000a00 */
[----:B------:R-:W-:Y:S01]  /*0e50*/  FFMA R36, R33, R31, R36 ;  /* 0x0000001f21247223 */ /* 0x000fe20000000024 */
[CC--:B-1----:R-:W-:Y:S01]  /*0e60*/  FFMA R39, R22.reuse, R16.reuse, R39 ;  /* 0x0000001016277223 */ /* 0x0c2fe20000000027 */
[-C--:B------:R-:W-:Y:S01]  /*0e70*/  FFMA R22, R22, R17.reuse, R32 ;  /* 0x0000001116167223 */ /* 0x080fe20000000020 */
[C---:B------:R-:W-:Y:S01]  /*0e80*/  FFMA R16, R23.reuse, R16, R30 ;  /* 0x0000001017107223 */ /* 0x040fe2000000001e */
[----:B------:R-:W-:Y:S04]  /*0e90*/  LDS.64 R32, [R34+0x300] ;  /* 0x0003000022207984 */ /* 0x000fe80000000a00 */
[----:B------:R-:W1:Y:S01]  /*0ea0*/  LDS.64 R30, [R35+0x300] ;  /* 0x00030000231e7984 */ /* 0x000e620000000a00 */
[----:B0-----:R-:W0:Y:S01]  /*0eb0*/  MUFU.RCP R38, R38 ;  /* 0x0000002600267308 */ /* 0x001e220000001000 */
[----:B------:R-:W-:Y:S01]  /*0ec0*/  FFMA R36, R23, R17, R36 ;  /* 0x0000001117247223 */ /* 0x000fe20000000024 */
[----:B0-----:R-:W-:-:S06]  /*0ed0*/  IADD3 R37, PT, PT, R38, 0xffffffe, RZ ;  /* 0x0ffffffe26257810 */ /* 0x001fcc0007ffe0ff */
[----:B------:R-:W0:Y:S01]  /*0ee0*/  F2I.FTZ.U32.TRUNC.NTZ R37, R37 ;  /* 0x0000002500257305 */ /* 0x000e22000021f000 */
[CC--:B---3--:R-:W-:Y:S01]  /*0ef0*/  FFMA R39, R20.reuse, R18.reuse, R39 ;  /* 0x0000001214277223 */ /* 0x0c8fe20000000027 */
[-C--:B------:R-:W-:Y:S01]  /*0f00*/  FFMA R20, R20, R19.reuse, R22 ;  /* 0x0000001314147223 */ /* 0x080fe20000000016 */
[C---:B------:R-:W-:Y:S01]  /*0f10*/  FFMA R18, R21.reuse, R18, R16 ;  /* 0x0000001215127223 */ /* 0x040fe20000000010 */
[----:B------:R-:W-:Y:S01]  /*0f20*/  LDS.64 R22, [R34+0x340] ;  /* 0x0003400022167984 */ /* 0x000fe20000000a00 */
[----:B------:R-:W-:-:S03]  /*0f30*/  FFMA R38, R21, R19, R36 ;  /* 0x0000001315267223 */ /* 0x000fc60000000024 */
[----:B------:R-:W3:Y:S01]  /*0f40*/  LDS.64 R16, [R35+0x340] ;  /* 0x0003400023107984 */ /* 0x000ee20000000a00 */
[----:B------:R-:W-:Y:S02]  /*0f50*/  IADD3 R19, PT, PT, RZ, -UR5, RZ ;  /* 0x80000005ff137c10 */ /* 0x000fe4000fffe0ff */
[----:B------:R-:W-:-:S03]  /*0f60*/  MOV R36, RZ ;  /* 0x000000ff00247202 */ /* 0x000fc60000000f00 */
[----:B0-----:R-:W-:Y:S02]  /*0f70*/  IMAD R19, R19, R37, RZ ;  /* 0x0000002513137224 */ /* 0x001fe400078e02ff */
[C---:B-1----:R-:W-:Y:S01]  /*0f80*/  FFMA R39, R30.reuse, R32, R39 ;  /* 0x000000201e277223 */ /* 0x042fe20000000027 */
[----:B------:R-:W-:Y:S01]  /*0f90*/  FFMA R20, R30, R33, R20 ;  /* 0x000000211e147223 */ /* 0x000fe20000000014 */
[----:B------:R-:W-:Y:S01]  /*0fa0*/  IADD3 R21, PT, PT, R26, -0x8, RZ ;  /* 0xfffffff81a157810 */ /* 0x000fe20007ffe0ff */
[----:B------:R-:W-:-:S06]  /*0fb0*/  IMAD.HI.U32 R30, R37, R19, R36 ;  /* 0x00000013251e7227 */ /* 0x000fcc00078e0024 */
[----:B------:R-:W-:-:S04]  /*0fc0*/  IMAD.HI.U32 R30, R30, R21, RZ ;  /* 0x000000151e1e7227 */ /* 0x000fc800078e00ff */
[----:B------:R-:W-:Y:S01]  /*0fd0*/  FFMA R18, R31, R32, R18 ;  /* 0x000000201f127223 */ /* 0x000fe20000000012 */
[----:B------:R-:W-:-:S05]  /*0fe0*/  IADD3 R19, PT, PT, -R30, RZ, RZ ;  /* 0x000000ff1e137210 */ /* 0x000fca0007ffe1ff */
[----:B------:R-:W-:-:S05]  /*0ff0*/  IMAD R32, R19, UR5, R21 ;  /* 0x0000000513207c24 */ /* 0x000fca000f8e0215 */
[----:B------:R-:W-:Y:S01]  /*1000*/  ISETP.GE.U32.AND P1, PT, R32, UR5, PT ;  /* 0x0000000520007c0c */ /* 0x000fe2000bf26070 */
[----:B------:R-:W-:Y:S01]  /*1010*/  FFMA R44, R31, R33, R38 ;  /* 0x000000211f2c7223 */ /* 0x000fe20000000026 */
[C---:B---3--:R-:W-:Y:S01]  /*1020*/  FFMA R36, R16.reuse, R23, R20 ;  /* 0x0000001710247223 */ /* 0x048fe20000000014 */
[-C--:B------:R-:W-:Y:S01]  /*1030*/  FFMA R38, R17, R22.reuse, R18 ;  /* 0x0000001611267223 */ /* 0x080fe20000000012 */
[----:B------:R-:W-:Y:S01]  /*1040*/  LDS.64 R20, [R34+0x380] ;  /* 0x0003800022147984 */ /* 0x000fe20000000a00 */
[----:B------:R-:W-:-:S03]  /*1050*/  FFMA R31, R16, R22, R39 ;  /* 0x00000016101f7223 */ /* 0x000fc60000000027 */
[----:B------:R-:W0:Y:S01]  /*1060*/  LDS.64 R18, [R35+0x380] ;  /* 0x0003800023127984 */ /* 0x000e220000000a00 */
[----:B------:R-:W-:-:S04]  /*1070*/  FFMA R44, R17, R23, R44 ;  /* 0x00000017112c7223 */ /* 0x000fc8000000002c */
[----:B------:R-:W-:Y:S01]  /*1080*/  @P1 IADD3 R32, PT, PT, R32, -UR5, RZ ;  /* 0x8000000520201c10 */ /* 0x000fe2000fffe0ff */
[----:B------:R-:W-:Y:S04]  /*1090*/  LDS.64 R16, [R35+0x3c0] ;  /* 0x0003c00023107984 */ /* 0x000fe80000000a00 */
[----:B------:R-:W1:Y:S01]  /*10a0*/  LDS.64 R22, [R34+0x3c0] ;  /* 0x0003c00022167984 */ /* 0x000e620000000a00 */
[----:B------:R-:W-:Y:S02]  /*10b0*/  ISETP.GE.U32.AND P2, PT, R32, UR5, PT ;  /* 0x0000000520007c0c */ /* 0x000fe4000bf46070 */
[----:B------:R-:W-:Y:S02]  /*10c0*/  ISETP.NE.U32.AND P3, PT, RZ, UR5, PT ;  /* 0x00000005ff007c0c */ /* 0x000fe4000bf65070 */
[----:B------:R-:W-:-:S09]  /*10d0*/  LOP3.LUT R33, RZ, UR5, RZ, 0x33, !PT ;  /* 0x00000005ff217c12 */ /* 0x000fd2000f8e33ff */
[----:B------:R-:W-:-:S04]  /*10e0*/  @P2 IADD3 R32, PT, PT, R32, -UR5, RZ ;  /* 0x8000000520202c10 */ /* 0x000fc8000fffe0ff */
[----:B------:R-:W-:-:S04]  /*10f0*/  SEL R32, R33, R32, !P3 ;  /* 0x0000002021207207 */ /* 0x000fc80005800000 */
[----:B------:R-:W-:Y:S01]  /*1100*/  ISETP.NE.AND P4, PT, R32, RZ, PT ;  /* 0x000000ff2000720c */ /* 0x000fe20003f85270 */
[CC--:B0-----:R-:W-:Y:S01]  /*1110*/  FFMA R31, R18.reuse, R20.reuse, R31 ;  /* 0x00000014121f7223 */ /* 0x0c1fe2000000001f */
[-C--:B------:R-:W-:Y:S01]  /*1120*/  FFMA R36, R18, R21.reuse, R36 ;  /* 0x0000001512247223 */ /* 0x080fe20000000024 */
[C---:B------:R-:W-:Y:S01]  /*1130*/  FFMA R20, R19.reuse, R20, R38 ;  /* 0x0000001413147223 */ /* 0x040fe20000000026 */
[----:B------:R-:W-:Y:S02]  /*1140*/  FFMA R44, R19, R21, R44 ;  /* 0x00000015132c7223 */ /* 0x000fe4000000002c */
[CC--:B-1----:R-:W-:Y:S01]  /*1150*/  FFMA R38, R16.reuse, R23.reuse, R36 ;  /* 0x0000001710267223 */ /* 0x0c2fe20000000024 */
[-C--:B------:R-:W-:Y:S01]  /*1160*/  FFMA R39, R16, R22.reuse, R31 ;  /* 0x0000001610277223 */ /* 0x080fe2000000001f */
[C---:B------:R-:W-:Y:S01]  /*1170*/  FFMA R37, R17.reuse, R22, R20 ;  /* 0x0000001611257223 */ /* 0x040fe20000000014 */
[----:B------:R-:W-:-:S04]  /*1180*/  FFMA R36, R17, R23, R44 ;  /* 0x0000001711247223 */ /* 0x000fc8000000002c */
[----:B--2---:R-:W-:Y:S05]  /*1190*/  @P4 BRA `(.L_x_1) ;  /* 0x00000004004c4947 */ /* 0x004fea0003800000 */
[----:B------:R-:W-:Y:S01]  /*11a0*/  @P1 IADD3 R30, PT, PT, R30, 0x1, RZ ;  /* 0x000000011e1e1810 */ /* 0x000fe20007ffe0ff */
[----:B------:R-:W-:Y:S01]  /*11b0*/  BAR.SYNC.DEFER_BLOCKING 0x0 ;  /* 0x0000000000007b1d */ /* 0x000fe20000010000 */
[----:B------:R-:W-:Y:S01]  /*11c0*/  FADD R16, R39, 10000 ;  /* 0x461c400027107421 */ /* 0x000fe20000000000 */
[--C-:B------:R-:W-:Y:S01]  /*11d0*/  FADD R18, R38, R36.reuse ;  /* 0x0000002426127221 */ /* 0x100fe20000000000 */
[----:B------:R-:W-:Y:S01]  /*11e0*/  @P2 IADD3 R30, PT, PT, R30, 0x1, RZ ;  /* 0x000000011e1e2810 */ /* 0x000fe20007ffe0ff */
[----:B------:R-:W-:Y:S02]  /*11f0*/  FADD R19, R37, R36 ;  /* 0x0000002425137221 */ /* 0x000fe40000000000 */
[----:B------:R-:W-:Y:S01]  /*1200*/  BSSY.RECONVERGENT B0, `(.L_x_2) ;  /* 0x0000022000007945 */ /* 0x000fe20003800200 */
[----:B------:R-:W-:-:S04]  /*1210*/  SEL R33, R33, R30, !P3 ;  /* 0x0000001e21217207 */ /* 0x000fc80005800000 */
[----:B------:R-:W-:-:S04]  /*1220*/  ISETP.NE.AND P1, PT, R0, R33, PT ;  /* 0x000000210000720c */ /* 0x000fc80003f25270 */
[----:B------:R-:W-:Y:S02]  /*1230*/  FSEL R39, R16, R39, !P1 ;  /* 0x0000002710277208 */ /* 0x000fe40004800000 */
[----:B------:R-:W-:-:S03]  /*1240*/  ISETP.GE.U32.AND P1, PT, R0, UR10, PT ;  /* 0x0000000a00007c0c */ /* 0x000fc6000bf26070 */
[--C-:B------:R-:W-:Y:S01]  /*1250*/  FADD R16, R37, R39.reuse ;  /* 0x0000002725107221 */ /* 0x100fe20000000000 */
[----:B------:R-:W-:Y:S01]  /*1260*/  FADD R17, R38, R39 ;  /* 0x0000002726117221 */ /* 0x000fe20000000000 */
[----:B------:R0:W-:Y:S04]  /*1270*/  STS [R7+UR12+0x20], R18 ;  /* 0x0000201207007988 */ /* 0x0001e8000800080c */
[----:B------:R0:W-:Y:S04]  /*1280*/  STS [R7+UR12], R16 ;  /* 0x0000001007007988 */ /* 0x0001e8000800080c */
[----:B------:R0:W-:Y:S04]  /*1290*/  STS [R28], R17 ;  /* 0x000000111c007388 */ /* 0x0001e80000000800 */
[----:B------:R0:W-:Y:S01]  /*12a0*/  STS [R28+0x20], R19 ;  /* 0x000020131c007388 */ /* 0x0001e20000000800 */
[----:B------:R-:W-:Y:S06]  /*12b0*/  BAR.SYNC.DEFER_BLOCKING 0x0 ;  /* 0x0000000000007b1d */ /* 0x000fec0000010000 */
[----:B------:R-:W-:Y:S05]  /*12c0*/  @P1 BRA `(.L_x_3) ;  /* 0x00000000002c1947 */ /* 0x000fea0003800000 */
[----:B0-----:R-:W0:Y:S04]  /*12d0*/  LDS.128 R16, [R27+UR12+-0x200] ;  /* 0xfffe000c1b107984 */ /* 0x001e280008000c00 */
[----:B------:R-:W1:Y:S01]  /*12e0*/  LDS.128 R20, [R27+UR12+-0x1f0] ;  /* 0xfffe100c1b147984 */ /* 0x000e620008000c00 */
[----:B0-----:R-:W-:-:S04]  /*12f0*/  FADD R16, -R16, R29 ;  /* 0x0000001d10107221 */ /* 0x001fc80000000100 */
[----:B------:R-:W-:-:S04]  /*1300*/  FADD R17, -R17, R16 ;  /* 0x0000001011117221 */ /* 0x000fc80000000100 */
[----:B------:R-:W-:-:S04]  /*1310*/  FADD R18, -R18, R17 ;  /* 0x0000001112127221 */ /* 0x000fc80000000100 */
[----:B------:R-:W-:-:S04]  /*1320*/  FADD R19, -R19, R18 ;  /* 0x0000001213137221 */ /* 0x000fc80000000100 */
[----:B-1----:R-:W-:-:S04]  /*1330*/  FADD R20, -R20, R19 ;  /* 0x0000001314147221 */ /* 0x002fc80000000100 */
[----:B------:R-:W-:-:S04]  /*1340*/  FADD R21, -R21, R20 ;  /* 0x0000001415157221 */ /* 0x000fc80000000100 */
[----:B------:R-:W-:-:S04]  /*1350*/  FADD R22, -R22, R21 ;  /* 0x0000001516167221 */ /* 0x000fc80000000100 */
[----:B------:R-:W-:Y:S01]  /*1360*/  FADD R23, -R23, R22 ;  /* 0x0000001617177221 */ /* 0x000fe20000000100 */
[----:B------:R-:W-:Y:S06]  /*1370*/  BRA `(.L_x_4) ;  /* 0x0000000000287947 */ /* 0x000fec0003800000 */
.L_x_3:
[----:B0-----:R-:W0:Y:S04]  /*1380*/  LDS.128 R16, [R27+UR12] ;  /* 0x0000000c1b107984 */ /* 0x001e280008000c00 */
[----:B------:R-:W1:Y:S01]  /*1390*/  LDS.128 R20, [R27+UR12+0x10] ;  /* 0x0000100c1b147984 */ /* 0x000e620008000c00 */
[----:B0-----:R-:W-:-:S04]  /*13a0*/  FADD R16, -R16, R29 ;  /* 0x0000001d10107221 */ /* 0x001fc80000000100 */
[----:B------:R-:W-:-:S04]  /*13b0*/  FADD R17, -R17, R16 ;  /* 0x0000001011117221 */ /* 0x000fc80000000100 */
[----:B------:R-:W-:-:S04]  /*13c0*/  FADD R18, -R18, R17 ;  /* 0x0000001112127221 */ /* 0x000fc80000000100 */
[----:B------:R-:W-:-:S04]  /*13d0*/  FADD R19, -R19, R18 ;  /* 0x0000001213137221 */ /* 0x000fc80000000100 */
[----:B-1----:R-:W-:-:S04]  /*13e0*/  FADD R20, -R20, R19 ;  /* 0x0000001314147221 */ /* 0x002fc80000000100 */
[----:B------:R-:W-:-:S04]  /*13f0*/  FADD R21, -R21, R20 ;  /* 0x0000001415157221 */ /* 0x000fc80000000100 */
[----:B------:R-:W-:-:S04]  /*1400*/  FADD R22, -R22, R21 ;  /* 0x0000001516167221 */ /* 0x000fc80000000100 */
[----:B------:R-:W-:-:S07]  /*1410*/  FADD R23, -R23, R22 ;  /* 0x0000001617177221 */ /* 0x000fce0000000100 */
.L_x_4:
[----:B------:R-:W-:Y:S05]  /*1420*/  BSYNC.RECONVERGENT B0 ;  /* 0x0000000000007941 */ /* 0x000fea0003800200 */
.L_x_2:
[----:B------:R-:W0:Y:S01]  /*1430*/  I2F.U32.RP R18, UR10 ;  /* 0x0000000a00127d06 */ /* 0x000e220008209000 */
[----:B------:R-:W-:Y:S01]  /*1440*/  IADD3 R19, PT, PT, RZ, -UR10, RZ ;  /* 0x8000000aff137c10 */ /* 0x000fe2000fffe0ff */
[----:B------:R-:W1:Y:S08]  /*1450*/  S2UR UR9, SR_CgaCtaId ;  /* 0x00000000000979c3 */ /* 0x000e700000008800 */
[----:B------:R-:W-:Y:S01]  /*1460*/  BAR.SYNC.DEFER_BLOCKING 0x0 ;  /* 0x0000000000007b1d */ /* 0x000fe20000010000 */
[----:B------:R-:W-:-:S05]  /*1470*/  ISETP.NE.U32.AND P3, PT, RZ, UR10, PT ;  /* 0x0000000aff007c0c */ /* 0x000fca000bf65070 */
[----:B------:R-:W-:Y:S01]  /*1480*/  UMOV UR8, 0x400 ;  /* 0x0000040000087882 */ /* 0x000fe20000000000 */
[----:B0-----:R-:W0:Y:S01]  /*1490*/  MUFU.RCP R18, R18 ;  /* 0x0000001200127308 */ /* 0x001e220000001000 */
[----:B-1----:R-:W-:Y:S01]  /*14a0*/  ULEA UR8, UR9, UR8, 0x18 ;  /* 0x0000000809087291 */ /* 0x002fe2000f8ec0ff */
[----:B0-----:R-:W-:-:S06]  /*14b0*/  IADD3 R16, PT, PT, R18, 0xffffffe, RZ ;  /* 0x0ffffffe12107810 */ /* 0x001fcc0007ffe0ff */
[----:B------:R0:W1:Y:S02]  /*14c0*/  F2I.FTZ.U32.TRUNC.NTZ R17, R16 ;  /* 0x0000001000117305 */ /* 0x000064000021f000 */
[----:B0-----:R-:W-:Y:S02]  /*14d0*/  HFMA2 R16, -RZ, RZ, 0, 0 ;  /* 0x00000000ff107431 */ /* 0x001fe400000001ff */
[----:B-1----:R-:W-:-:S04]  /*14e0*/  IMAD R19, R19, R17, RZ ;  /* 0x0000001113137224 */ /* 0x002fc800078e02ff */
[----:B------:R-:W-:Y:S01]  /*14f0*/  IMAD.HI.U32 R17, R17, R19, R16 ;  /* 0x0000001311117227 */ /* 0x000fe200078e0010 */
[----:B------:R-:W-:-:S05]  /*1500*/  LOP3.LUT R16, R0, 0xf, RZ, 0xc0, !PT ;  /* 0x0000000f00107812 */ /* 0x000fca00078ec0ff */
[----:B------:R-:W-:-:S05]  /*1510*/  IMAD.HI.U32 R17, R17, R0, RZ ;  /* 0x0000000011117227 */ /* 0x000fca00078e00ff */
[----:B------:R-:W-:-:S05]  /*1520*/  IADD3 R19, PT, PT, -R17, RZ, RZ ;  /* 0x000000ff11137210 */ /* 0x000fca0007ffe1ff */
[----:B------:R-:W-:-:S05]  /*1530*/  IMAD R19, R19, UR10, R0 ;  /* 0x0000000a13137c24 */ /* 0x000fca000f8e0200 */
[----:B------:R-:W-:-:S13]  /*1540*/  ISETP.GE.U32.AND P1, PT, R19, UR10, PT ;  /* 0x0000000a13007c0c */ /* 0x000fda000bf26070 */
[----:B------:R-:W-:Y:S02]  /*1550*/  @P1 IADD3 R19, PT, PT, R19, -UR10, RZ ;  /* 0x8000000a13131c10 */ /* 0x000fe4000fffe0ff */
[----:B------:R-:W-:Y:S02]  /*1560*/  @P1 IADD3 R17, PT, PT, R17, 0x1, RZ ;  /* 0x0000000111111810 */ /* 0x000fe40007ffe0ff */
[----:B------:R-:W-:-:S13]  /*1570*/  ISETP.GE.U32.AND P2, PT, R19, UR10, PT ;  /* 0x0000000a13007c0c */ /* 0x000fda000bf46070 */
[----:B------:R-:W-:Y:S02]  /*1580*/  @P2 IADD3 R17, PT, PT, R17, 0x1, RZ ;  /* 0x0000000111112810 */ /* 0x000fe40007ffe0ff */
[----:B------:R-:W-:-:S05]  /*1590*/  @!P3 LOP3.LUT R17, RZ, UR10, RZ, 0x33, !PT ;  /* 0x0000000aff11bc12 */ /* 0x000fca000f8e33ff */
[----:B------:R-:W-:-:S05]  /*15a0*/  IMAD R17, R17, -0x10, R16 ;  /* 0xfffffff011117824 */ /* 0x000fca00078e0210 */
[----:B------:R-:W-:-:S05]  /*15b0*/  LEA R20, R17, UR8, 0x2 ;  /* 0x0000000811147c11 */ /* 0x000fca000f8e10ff */
[----:B------:R-:W-:Y:S01]  /*15c0*/  STS [R20+0x40], R23 ;  /* 0x0000401714007388 */ /* 0x000fe20000000800 */
[----:B------:R-:W-:Y:S06]  /*15d0*/  BAR.SYNC.DEFER_BLOCKING 0x0 ;  /* 0x0000000000007b1d */ /* 0x000fec0000010000 */
[----:B------:R-:W0:Y:S04]  /*15e0*/  LDS.64 R16, [R5] ;  /* 0x0000000005107984 */ /* 0x000e280000000a00 */
[----:B------:R-:W1:Y:S01]  /*15f0*/  LDS.64 R18, [R3+0x40] ;  /* 0x0000400003127984 */ /* 0x000e620000000a00 */
[----:B0-----:R-:W-:-:S02]  /*1600*/  FSET.BF.GT.AND R16, |R16|, 9500, PT ;  /* 0x461470001010780a */ /* 0x001fc40003804200 */
[----:B------:R-:W-:Y:S01]  /*1610*/  FSET.BF.GT.AND R21, |R17|, 9500, PT ;  /* 0x461470001115780a */ /* 0x000fe20003804200 */
[----:B------:R-:W-:Y:S01]  /*1620*/  BAR.SYNC.DEFER_BLOCKING 0x0 ;  /* 0x0000000000007b1d */ /* 0x000fe20000010000 */
[----:B-1----:R-:W-:Y:S02]  /*1630*/  FSETP.GT.AND P1, PT, |R18|, 9500, PT ;  /* 0x461470001200780b */ /* 0x002fe40003f24200 */
[----:B------:R-:W-:Y:S02]  /*1640*/  FSETP.GT.AND P2, PT, |R19|, 9500, PT ;  /* 0x461470001300780b */ /* 0x000fe40003f44200 */
[C---:B------:R-:W-:Y:S02]  /*1650*/  FSEL R17, R16.reuse, RZ, P1 ;  /* 0x000000ff10117208 */ /* 0x040fe40000800000 */
[C---:B------:R-:W-:Y:S02]  /*1660*/  FSEL R31, R21.reuse, RZ, P1 ;  /* 0x000000ff151f7208 */ /* 0x040fe40000800000 */
[----:B------:R-:W-:Y:S01]  /*1670*/  FSEL R16, R16, RZ, P2 ;  /* 0x000000ff10107208 */ /* 0x000fe20001000000 */
[C---:B------:R-:W-:Y:S01]  /*1680*/  FFMA R39, R18.reuse, R17, R39 ;  /* 0x0000001112277223 */ /* 0x040fe20000000027 */
[----:B------:R-:W-:Y:S01]  /*1690*/  FSEL R21, R21, RZ, P2 ;  /* 0x000000ff15157208 */ /* 0x000fe20001000000 */
[----:B------:R-:W-:-:S02]  /*16a0*/  FFMA R38, R18, R31, R38 ;  /* 0x0000001f12267223 */ /* 0x000fc40000000026 */
[C---:B------:R-:W-:Y:S02]  /*16b0*/  FFMA R37, R19.reuse, R16, R37 ;  /* 0x0000001013257223 */ /* 0x040fe40000000025 */
[----:B------:R-:W-:-:S07]  /*16c0*/  FFMA R36, R19, R21, R36 ;  /* 0x0000001513247223 */ /* 0x000fce0000000024 */
.L_x_1:
[----:B-----5:R-:W-:Y:S01]  /*16d0*/  FADD R18, RZ, R12 ;  /* 0x0000000cff127221 */ /* 0x020fe20000000000 */
[----:B------:R-:W-:Y:S01]  /*16e0*/  FADD R16, RZ, R8 ;  /* 0x00000008ff107221 */ /* 0x000fe20000000000 */
[----:B------:R-:W-:Y:S01]  /*16f0*/  USHF.L.U32 UR9, UR4, 0xa, URZ ;  /* 0x0000000a04097899 */ /* 0x000fe200080006ff */
[C---:B------:R-:W-:Y:S01]  /*1700*/  ISETP.GE.AND P1, PT, R26.reuse, UR20, PT ;  /* 0x000000141a007c0c */ /* 0x040fe2000bf26270 */
[----:B------:R-:W-:Y:S01]  /*1710*/  FADD R19, R13, R18 ;  /* 0x000000120d137221 */ /* 0x000fe20000000000 */
[----:B------:R-:W-:Y:S01]  /*1720*/  FADD R17, R9, R16 ;  /* 0x0000001009117221 */ /* 0x000fe20000000000 */
[----:B------:R-:W-:Y:S01]  /*1730*/  ULOP3.LUT UR9, UR9, 0x400, URZ, 0xc0, !UPT ;  /* 0x0000040009097892 */ /* 0x000fe2000f8ec0ff */
[----:B------:R-:W-:Y:S01]  /*1740*/  IADD3 R26, PT, PT, R26, 0x10, RZ ;  /* 0x000000101a1a7810 */ /* 0x000fe20007ffe0ff */
[----:B------:R-:W-:Y:S01]  /*1750*/  FADD R18, R14, R19 ;  /* 0x000000130e127221 */ /* 0x000fe20000000000 */
[----:B------:R-:W-:Y:S01]  /*1760*/  FADD R16, R10, R17 ;  /* 0x000000110a107221 */ /* 0x000fe20000000000 */
[----:B------:R-:W-:-:S02]  /*1770*/  ULOP3.LUT UR11, UR9, 0x400, URZ, 0x3c, !UPT ;  /* 0x00000400090b7892 */ /* 0x000fc4000f8e3cff */
[----:B------:R-:W-:Y:S01]  /*1780*/  FADD R18, R15, R18 ;  /* 0x000000120f127221 */ /* 0x000fe20000000000 */
[----:B------:R-:W-:Y:S01]  /*1790*/  FADD R16, R11, R16 ;  /* 0x000000100b107221 */ /* 0x000fe20000000000 */
[----:B------:R-:W-:Y:S02]  /*17a0*/  USHF.L.U32 UR13, UR4, 0x8, URZ ;  /* 0x00000008040d7899 */ /* 0x000fe400080006ff */
[----:B------:R-:W-:Y:S01]  /*17b0*/  UIADD3 UR4, UPT, UPT, UR4, 0x1, URZ ;  /* 0x0000000104047890 */ /* 0x000fe2000fffe0ff */
[----:B------:R-:W0:Y:S03]  /*17c0*/  SHFL.BFLY PT, R19, R18, 0x1, 0x1f ;  /* 0x0c201f0012137f89 */ /* 0x000e2600000e0000 */
[----:B------:R-:W-:Y:S01]  /*17d0*/  MOV R21, UR13 ;  /* 0x0000000d00157c02 */ /* 0x000fe20008000f00 */
[----:B------:R-:W1:Y:S03]  /*17e0*/  SHFL.BFLY PT, R17, R16, 0x1, 0x1f ;  /* 0x0c201f0010117f89 */ /* 0x000e6600000e0000 */
[----:B------:R-:W-:Y:S01]  /*17f0*/  LOP3.LUT R21, R21, 0x100, RZ, 0xc0, !PT ;  /* 0x0000010015157812 */ /* 0x000fe200078ec0ff */
[----:B------:R-:W-:Y:S03]  /*1800*/  STS.128 [R25+UR11], R8 ;  /* 0x0000000819007988 */ /* 0x000fe60008000c0b */
[----:B------:R-:W-:Y:S01]  /*1810*/  @P0 LOP3.LUT R21, R21, 0x200, RZ, 0xfc, !PT ;  /* 0x0000020015150812 */ /* 0x000fe200078efcff */
[----:B------:R-:W-:Y:S03]  /*1820*/  STS.128 [R25+UR11+0x800], R12 ;  /* 0x0008000c19007988 */ /* 0x000fe60008000c0b */
[----:B------:R-:W-:Y:S01]  /*1830*/  LOP3.LUT R34, R21, 0xf, R0, 0xf8, !PT ;  /* 0x0000000f15227812 */ /* 0x000fe200078ef800 */
[----:B------:R-:W-:Y:S03]  /*1840*/  BAR.SYNC.DEFER_BLOCKING 0x0 ;  /* 0x0000000000007b1d */ /* 0x000fe60000010000 */
[----:B------:R-:W-:Y:S01]  /*1850*/  LEA R34, R34, UR8, 0x2 ;  /* 0x0000000822227c11 */ /* 0x000fe2000f8e10ff */
[----:B0-----:R-:W-:Y:S01]  /*1860*/  FADD R19, R18, R19 ;  /* 0x0000001312137221 */ /* 0x001fe20000000000 */
[----:B-1----:R-:W-:-:S04]  /*1870*/  FADD R17, R16, R17 ;  /* 0x0000001110117221 */ /* 0x002fc80000000000 */
[----:B------:R-:W0:Y:S04]  /*1880*/  SHFL.BFLY PT, R22, R19, 0x2, 0x1f ;  /* 0x0c401f0013167f89 */ /* 0x000e2800000e0000 */
[----:B------:R-:W1:Y:S04]  /*1890*/  SHFL.BFLY PT, R20, R17, 0x2, 0x1f ;  /* 0x0c401f0011147f89 */ /* 0x000e6800000e0000 */
[----:B------:R-:W-:Y:S04]  /*18a0*/  LDS.64 R32, [R3+UR11] ;  /* 0x0000000b03207984 */ /* 0x000fe80008000a00 */
[----:B------:R-:W-:Y:S01]  /*18b0*/  LDS.64 R30, [R5+UR11+0x800] ;  /* 0x0008000b051e7984 */ /* 0x000fe20008000a00 */
[----:B0-----:R-:W-:Y:S01]  /*18c0*/  FADD R22, R19, R22 ;  /* 0x0000001613167221 */ /* 0x001fe20000000000 */
[----:B-1----:R-:W-:-:S03]  /*18d0*/  FADD R23, R17, R20 ;  /* 0x0000001411177221 */ /* 0x002fc60000000000 */
[-C--:B------:R-:W-:Y:S01]  /*18e0*/  FMUL R16, R8, R22.reuse ;  /* 0x0000001608107220 */ /* 0x080fe20000400000 */
[-C--:B------:R-:W-:Y:S01]  /*18f0*/  FMUL R17, R9, R22.reuse ;  /* 0x0000001609117220 */ /* 0x080fe20000400000 */
[-C--:B------:R-:W-:Y:S01]  /*1900*/  FMUL R18, R10, R22.reuse ;  /* 0x000000160a127220 */ /* 0x080fe20000400000 */
[----:B------:R-:W-:Y:S01]  /*1910*/  FMUL R19, R11, R22 ;  /* 0x000000160b137220 */ /* 0x000fe20000400000 */
[-C--:B------:R-:W-:Y:S01]  /*1920*/  FMUL R20, R12, R23.reuse ;  /* 0x000000170c147220 */ /* 0x080fe20000400000 */
[-C--:B------:R-:W-:Y:S01]  /*1930*/  FMUL R21, R13, R23.reuse ;  /* 0x000000170d157220 */ /* 0x080fe20000400000 */
[-C--:B------:R-:W-:Y:S01]  /*1940*/  FMUL R22, R14, R23.reuse ;  /* 0x000000170e167220 */ /* 0x080fe20000400000 */
[----:B------:R-:W-:Y:S01]  /*1950*/  FMUL R23, R15, R23 ;  /* 0x000000170f177220 */ /* 0x000fe20000400000 */
[----:B------:R-:W-:Y:S04]  /*1960*/  STS.128 [R25+UR9], R16 ;  /* 0x0000001019007988 */ /* 0x000fe80008000c09 */
[----:B------:R-:W-:Y:S01]  /*1970*/  STS.128 [R25+UR9+0x800], R20 ;  /* 0x0008001419007988 */ /* 0x000fe20008000c09 */
[----:B------:R-:W-:Y:S01]  /*1980*/  UIADD3 UR9, UPT, UPT, UR8, UR11, URZ ;  /* 0x0000000b08097290 */ /* 0x000fe2000fffe0ff */
[----:B------:R-:W-:Y:S03]  /*1990*/  BAR.SYNC.DEFER_BLOCKING 0x0 ;  /* 0x0000000000007b1d */ /* 0x000fe60000010000 */
[----:B------:R-:W-:-:S03]  /*19a0*/  UIADD3 UR11, UPT, UPT, UR9, 0x800, URZ ;  /* 0x00000800090b7890 */ /* 0x000fc6000fffe0ff */
[----:B------:R-:W0:Y:S04]  /*19b0*/  LDS R16, [R34] ;  /* 0x0000000022107984 */ /* 0x000e280000000800 */
[----:B------:R-:W1:Y:S04]  /*19c0*/  LDS R17, [R34+0x40] ;  /* 0x0000400022117984 */ /* 0x000e680000000800 */
[----:B------:R-:W2:Y:S04]  /*19d0*/  LDS R21, [R34+0x80] ;  /* 0x0000800022157984 */ /* 0x000ea80000000800 */
[----:B------:R-:W3:Y:S04]  /*19e0*/  LDS R45, [R34+0xc0] ;  /* 0x0000c000222d7984 */ /* 0x000ee80000000800 */
[----:B------:R-:W4:Y:S04]  /*19f0*/  LDS R44, [R34+0x100] ;  /* 0x00010000222c7984 */ /* 0x000f280000000800 */
[----:B------:R-:W4:Y:S04]  /*1a00*/  LDS R35, [R34+0x140] ;  /* 0x0001400022237984 */ /* 0x000f280000000800 */
[----:B------:R-:W4:Y:S04]  /*1a10*/  LDS R19, [R34+0x180] ;  /* 0x0001800022137984 */ /* 0x000f280000000800 */
[----:B------:R-:W4:Y:S04]  /*1a20*/  LDS R18, [R34+0x1c0] ;  /* 0x0001c00022127984 */ /* 0x000f280000000800 */
[----:B------:R-:W-:Y:S04]  /*1a30*/  LDS R22, [R34+0x300] ;  /* 0x0003000022167984 */ /* 0x000fe80000000800 */
[----:B------:R-:W-:Y:S01]  /*1a40*/  LDS R23, [R34+0x340] ;  /* 0x0003400022177984 */ /* 0x000fe20000000800 */
[----:B0-----:R-:W-:-:S03]  /*1a50*/  FADD R16, R16, R29 ;  /* 0x0000001d10107221 */ /* 0x001fc60000000000 */
[----:B------:R-:W-:Y:S01]  /*1a60*/  LDS R29, [R34+0x3c0] ;  /* 0x0003c000221d7984 */ /* 0x000fe20000000800 */
[----:B-1----:R-:W-:-:S03]  /*1a70*/  FADD R16, R16, R17 ;  /* 0x0000001110107221 */ /* 0x002fc60000000000 */
[----:B------:R-:W0:Y:S01]  /*1a80*/  LDS R17, [R34+0x200] ;  /* 0x0002000022117984 */ /* 0x000e220000000800 */
[----:B--2---:R-:W-:-:S03]  /*1a90*/  FADD R20, R16, R21 ;  /* 0x0000001510147221 */ /* 0x004fc60000000000 */
[----:B------:R-:W1:Y:S01]  /*1aa0*/  LDS R16, [R34+0x240] ;  /* 0x0002400022107984 */ /* 0x000e620000000800 */
[----:B---3--:R-:W-:-:S03]  /*1ab0*/  FADD R45, R20, R45 ;  /* 0x0000002d142d7221 */ /* 0x008fc60000000000 */
[----:B------:R-:W2:Y:S01]  /*1ac0*/  LDS R20, [R34+0x280] ;  /* 0x0002800022147984 */ /* 0x000ea20000000800 */
[----:B----4-:R-:W-:-:S03]  /*1ad0*/  FADD R44, R45, R44 ;  /* 0x0000002c2d2c7221 */ /* 0x010fc60000000000 */
[----:B------:R-:W3:Y:S01]  /*1ae0*/  LDS R21, [R34+0x2c0] ;  /* 0x0002c00022157984 */ /* 0x000ee20000000800 */
[----:B------:R-:W-:-:S04]  /*1af0*/  FADD R44, R44, R35 ;  /* 0x000000232c2c7221 */ /* 0x000fc80000000000 */
[----:B------:R-:W-:Y:S02]  /*1b00*/  FADD R35, R44, R19 ;  /* 0x000000132c237221 */ /* 0x000fe40000000000 */
[----:B------:R-:W4:Y:S02]  /*1b10*/  LDS R19, [R34+0x380] ;  /* 0x0003800022137984 */ /* 0x000f240000000800 */
[----:B------:R-:W-:-:S04]  /*1b20*/  FADD R18, R35, R18 ;  /* 0x0000001223127221 */ /* 0x000fc80000000000 */
[----:B0-----:R-:W-:-:S04]  /*1b30*/  FADD R17, R18, R17 ;  /* 0x0000001112117221 */ /* 0x001fc80000000000 */
[----:B-1----:R-:W-:-:S04]  /*1b40*/  FADD R17, R17, R16 ;  /* 0x0000001011117221 */ /* 0x002fc80000000000 */
[----:B--2---:R-:W-:-:S04]  /*1b50*/  FADD R20, R17, R20 ;  /* 0x0000001411147221 */ /* 0x004fc80000000000 */
[----:B---3--:R-:W-:-:S04]  /*1b60*/  FADD R21, R20, R21 ;  /* 0x0000001514157221 */ /* 0x008fc80000000000 */
[----:B------:R-:W-:-:S04]  /*1b70*/  FADD R22, R21, R22 ;  /* 0x0000001615167221 */ /* 0x000fc80000000000 */
[----:B------:R-:W-:-:S04]  /*1b80*/  FADD R22, R22, R23 ;  /* 0x0000001716167221 */ /* 0x000fc80000000000 */
[----:B----4-:R-:W-:-:S04]  /*1b90*/  FADD R22, R22, R19 ;  /* 0x0000001316167221 */ /* 0x010fc80000000000 */
[----:B------:R-:W-:Y:S01]  /*1ba0*/  FADD R29, R22, R29 ;  /* 0x0000001d161d7221 */ /* 0x000fe20000000000 */
[----:B------:R-:W-:Y:S06]  /*1bb0*/  BAR.SYNC.DEFER_BLOCKING 0x0 ;  /* 0x0000000000007b1d */ /* 0x000fec0000010000 */
[----:B------:R-:W-:Y:S05]  /*1bc0*/  @!P1 BRA `(.L_x_5) ;  /* 0xffffffec008c9947 */ /* 0x000fea000383ffff */
.L_x_0:
[----:B------:R-:W0:Y:S01]  /*1bd0*/  LDC R5, c[0x0][0x380] ;  /* 0x0000e000ff057b82 */ /* 0x000e220000000800 */
[----:B------:R-:W1:Y:S01]  /*1be0*/  LDCU.128 UR16, c[0x0][0x3a0] ;  /* 0x00007400ff1077ac */ /* 0x000e620008000c00 */
[----:B------:R-:W-:Y:S02]  /*1bf0*/  IADD3 R4, PT, PT, R4, UR7, RZ ;  /* 0x0000000704047c10 */ /* 0x000fe4000fffe0ff */
[----:B------:R-:W-:-:S03]  /*1c00*/  IADD3 R2, PT, PT, R2, UR6, RZ ;  /* 0x0000000602027c10 */ /* 0x000fc6000fffe0ff */
[----:B0-----:R-:W-:-:S05]  /*1c10*/  IMAD R3, R4, R5, RZ ;  /* 0x0000000504037224 */ /* 0x001fca00078e02ff */
[----:B------:R-:W-:-:S04]  /*1c20*/  IADD3 R0, P0, PT, R2, R3, RZ ;  /* 0x0000000302007210 */ /* 0x000fc80007f1e0ff */
[----:B-1----:R-:W-:Y:S02]  /*1c30*/  LEA R2, P1, R0, UR16, 0x2 ;  /* 0x0000001000027c11 */ /* 0x002fe4000f8210ff */
[----:B------:R-:W-:-:S04]  /*1c40*/  LEA.HI.X.SX32 R3, R3, RZ, 0x1, P0 ;  /* 0x000000ff03037211 */ /* 0x000fc800000f0eff */
[----:B------:R-:W-:-:S03]  /*1c50*/  LEA.HI.X R3, R0, UR17, R3, 0x2, P1 ;  /* 0x0000001100037c11 */ /* 0x000fc600088f1403 */
[----:B------:R-:W-:Y:S02]  /*1c60*/  IMAD.WIDE R4, R5, 0x4, R2 ;  /* 0x0000000405047825 */ /* 0x000fe400078e0202 */
[----:B------:R-:W2:Y:S04]  /*1c70*/  LDG.E.64 R6, desc[UR14][R2.64] ;  /* 0x0000000e02067981 */ /* 0x000ea8000c1e1b00 */
[----:B------:R-:W3:Y:S01]  /*1c80*/  LDG.E.64 R8, desc[UR14][R4.64] ;  /* 0x0000000e04087981 */ /* 0x000ee2000c1e1b00 */
[----:B--2---:R-:W-:Y:S01]  /*1c90*/  FMUL R6, R6, UR19 ;  /* 0x0000001306067c20 */ /* 0x004fe20008400000 */
[----:B------:R-:W-:Y:S01]  /*1ca0*/  FMUL R0, R7, UR19 ;  /* 0x0000001307007c20 */ /* 0x000fe20008400000 */
[----:B---3--:R-:W-:Y:S01]  /*1cb0*/  FMUL R11, R8, UR19 ;  /* 0x00000013080b7c20 */ /* 0x008fe20008400000 */
[----:B------:R-:W-:Y:S01]  /*1cc0*/  FMUL R9, R9, UR19 ;  /* 0x0000001309097c20 */ /* 0x000fe20008400000 */
[----:B------:R-:W-:Y:S01]  /*1cd0*/  FFMA R6, R39, UR18, R6 ;  /* 0x0000001227067c23 */ /* 0x000fe20008000006 */
[----:B------:R-:W-:Y:S01]  /*1ce0*/  FFMA R7, R37, UR18, R0 ;  /* 0x0000001225077c23 */ /* 0x000fe20008000000 */
[----:B------:R-:W-:Y:S01]  /*1cf0*/  FFMA R38, R38, UR18, R11 ;  /* 0x0000001226267c23 */ /* 0x000fe2000800000b */
[----:B------:R-:W-:-:S03]  /*1d00*/  FFMA R39, R36, UR18, R9 ;  /* 0x0000001224277c23 */ /* 0x000fc60008000009 */
[----:B------:R-:W-:Y:S04]  /*1d10*/  STG.E.64 desc[UR14][R2.64], R6 ;  /* 0x0000000602007986 */ /* 0x000fe8000c101b0e */
[----:B------:R-:W-:Y:S01]  /*1d20*/  STG.E.64 desc[UR14][R4.64], R38 ;  /* 0x0000002604007986 */ /* 0x000fe2000c101b0e */
[----:B------:R-:W-:Y:S05]  /*1d30*/  EXIT ;  /* 0x000000000000794d */ /* 0x000fea0003800000 */
        .weak           $__internal_0_$__cuda_sm20_div_u16
        .type           $__internal_0_$__cuda_sm20_div_u16,@function
        .size           $__internal_0_$__cuda_sm20_div_u16,(.L_x_7 - $__internal_0_$__cuda_sm20_div_u16)
$__internal_0_$__cuda_sm20_div_u16:
[----:B------:R-:W0:Y:S01]  /*1d40*/  I2F.U16 R2, R9 ;  /* 0x0000000900027306 */ /* 0x000e220000101000 */
[----:B------:R-:W-:Y:S02]  /*1d50*/  MOV R3, 0x4b800000 ;  /* 0x4b80000000037802 */ /* 0x000fe40000000f00 */
[C---:B0-----:R-:W-:Y:S02]  /*1d60*/  FSETP.GEU.AND P1, PT, |R2|.reuse, 1.175494350822287508e-38, PT ;  /* 0x008000000200780b */ /* 0x041fe40003f2e200 */
[----:B------:R-:W-:Y:S02]  /*1d70*/  FSETP.GT.AND P0, PT, |R2|, 8.50705917302346158658e+37, PT ;  /* 0x7e8000000200780b */ /* 0x000fe40003f04200 */
[----:B------:R-:W-:-:S04]  /*1d80*/  FSEL R3, R3, 1, !P1 ;  /* 0x3f80000003037808 */ /* 0x000fc80004800000 */
[----:B------:R-:W-:Y:S02]  /*1d90*/  FSEL R3, R3, 0.25, !P0 ;  /* 0x3e80000003037808 */ /* 0x000fe40004000000 */
[----:B------:R-:W-:-:S03]  /*1da0*/  ISETP.NE.U32.AND P0, PT, R9, RZ, PT ;  /* 0x000000ff0900720c */ /* 0x000fc60003f05070 */
[----:B------:R-:W-:Y:S02]  /*1db0*/  FMUL R6, R2, R3 ;  /* 0x0000000302067220 */ /* 0x000fe40000400000 */
[----:B------:R-:W-:Y:S08]  /*1dc0*/  I2F.U16.RZ R2, R8 ;  /* 0x0000000800027306 */ /* 0x000ff0000010d000 */
[----:B------:R-:W0:Y:S02]  /*1dd0*/  MUFU.RCP R6, R6 ;  /* 0x0000000600067308 */ /* 0x000e240000001000 */
[----:B0-----:R-:W-:-:S05]  /*1de0*/  FMUL R3, R3, R6 ;  /* 0x0000000603037220 */ /* 0x001fca0000400000 */
[----:B------:R-:W-:-:S05]  /*1df0*/  IADD3 R3, PT, PT, R3, 0x2, RZ ;  /* 0x0000000203037810 */ /* 0x000fca0007ffe0ff */
[----:B------:R-:W-:Y:S01]  /*1e00*/  FMUL.RZ R7, R2, R3 ;  /* 0x0000000302077220 */ /* 0x000fe2000040c000 */
[----:B------:R-:W-:Y:S01]  /*1e10*/  HFMA2 R3, -RZ, RZ, 0, 0 ;  /* 0x00000000ff037431 */ /* 0x000fe200000001ff */
[----:B------:R-:W-:-:S04]  /*1e20*/  MOV R2, R10 ;  /* 0x0000000a00027202 */ /* 0x000fc80000000f00 */
[----:B------:R-:W0:Y:S02]  /*1e30*/  F2I.U32.TRUNC.NTZ R7, R7 ;  /* 0x0000000700077305 */ /* 0x000e24000020f000 */
[----:B0-----:R-:W-:Y:S02]  /*1e40*/  LOP3.LUT R9, R7, 0xffff, RZ, 0xc0, !PT ;  /* 0x0000ffff07097812 */ /* 0x001fe400078ec0ff */
[----:B------:R-:W-:Y:S01]  /*1e50*/  @!P0 MOV R9, 0xffffffff ;  /* 0xffffffff00098802 */ /* 0x000fe20000000f00 */
[----:B------:R-:W-:Y:S06]  /*1e60*/  RET.REL.NODEC R2 `(_Z14ft_sgemm_smalliiiPfS_S_ff) ;  /* 0xffffffe002647950 */ /* 0x000fec0003c3ffff */
.L_x_6:
[----:B------:R-:W-:-:S00]  /*1e70*/  BRA `(.L_x_6) ;  /* 0xfffffffc00fc7947 */ /* 0x000fc0000383ffff */
[----:B------:R-:W-:-:S00]  /*1e80*/  NOP ;  /* 0x0000000000007918 */ /* 0x000fc00000000000 */
[----:B------:R-:W-:-:S00]  /*1e90*/  NOP ;  /* 0x0000000000007918 */ /* 0x000fc00000000000 */
[----:B------:R-:W-:-:S00]  /*1ea0*/  NOP ;  /* 0x0000000000007918 */ /* 0x000fc00000000000 */
[----:B------:R-:W-:-:S00]  /*1eb0*/  NOP ;  /* 0x0000000000007918 */ /* 0x000fc00000000000 */
[----:B------:R-:W-:-:S00]  /*1ec0*/  NOP ;  /* 0x0000000000007918 */ /* 0x000fc00000000000 */
[----:B------:R-:W-:-:S00]  /*1ed0*/  NOP ;  /* 0x0000000000007918 */ /* 0x000fc00000000000 */
[----:B------:R-:W-:-:S00]  /*1ee0*/  NOP ;  /* 0x0000000000007918 */ /* 0x000fc00000000000 */
[----:B------:R-:W-:-:S00]  /*1ef0*/  NOP ;  /* 0x0000000000007918 */ /* 0x000fc00000000000 */
.L_x_7:


//--------------------- .nv.shared._Z14ft_sgemm_smalliiiPfS_S_ff --------------------------
	.section	.nv.shared._Z14ft_sgemm_smalliiiPfS_S_ff,"aw",@nobits
	.sectionflags	@""
	.align	4
.nv.shared._Z14ft_sgemm_smalliiiPfS_S_ff:
	.zero		5120


//--------------------- .nv.shared.reserved.0     --------------------------
	.section	.nv.shared.reserved.0,"aw",@nobits
	.weak		__nv_reservedSMEM_offset_0_alias
	.size		__nv_reservedSMEM_offset_0_alias, 0, 64
	.other		__nv_reservedSMEM_offset_0_alias,@"STO_CUDA_RESERVED_SHARED STV_DEFAULT"
__nv_reservedSMEM_offset_0_alias:
	.zero		0
	.zero		64


//--------------------- .nv.constant0._Z14ft_sgemm_smalliiiPfS_S_ff --------------------------
	.section	.nv.constant0._Z14ft_sgemm_smalliiiPfS_S_ff,"a",@progbits
	.sectionflags	@""
	.align	4
.nv.constant0._Z14ft_sgemm_smalliiiPfS_S_ff:
	.zero		944


//--------------------- SYMBOLS --------------------------

	.type		.nv.reservedSmem.offset0,@object
	.size		.nv.reservedSmem.offset0,0x4
	.type		.nv.reservedSmem.cap,@object
	.size		.nv.reservedSmem.cap,0x4
